	.target	sm_100a

	.elftype	@"ET_EXEC"


//--------------------- .note.nv.tkinfo           --------------------------
	.section	.note.nv.tkinfo,"",@"SHT_NOTE"
	.sectionflags	@"SHF_NOTE_NV_TKINFO"
	.tkinfo
        /*0018*/ 	.word	0x00000002
        /*0030*/ 	.string	""
        /*0030*/ 	.string	"ptxas"
        /*0030*/ 	.string	"Cuda compilation tools, release 13.0, V13.0.88"
        /*0030*/ 	.string	"Build cuda_13.0.r13.0/compiler.36424714_0"
        /*0030*/ 	.string	"-arch sm_100a -m 64 "



//--------------------- .note.nv.cuinfo           --------------------------
	.section	.note.nv.cuinfo,"",@"SHT_NOTE"
	.sectionflags	@"SHF_NOTE_NV_CUINFO"
        /*0018*/ 	.short	0x0002
        /*001a*/ 	.short	0x0064
        /*001c*/ 	.short	0x0082
	.zero		2


//--------------------- .nv.info                  --------------------------
	.section	.nv.info,"",@"SHT_CUDA_INFO"
	.align	4


	//----- nvinfo : EIATTR_REGCOUNT
	.align		4
        /*0000*/ 	.byte	0x04, 0x2f
        /*0002*/ 	.short	(.L_19 - .L_18)
	.align		4
.L_18:
        /*0004*/ 	.word	index@(_ZN7cutlass13device_kernelINS_4gemm6kernel13GemmUniversalIN4cute5tupleIJiiiiEEENS1_10collective13CollectiveMmaINS1_35MainloopSm100TmaUmmaWarpSpecializedILi11ELi2ELi4ENS5_IJNS4_1CILi1EEESB_SB_EEEEENS5_IJNSA_ILi64EEENSA_ILi80EEESE_EEENS_10bfloat16_tENS5_IJlSB_lEEESH_SI_NS4_8TiledMMAINS4_8MMA_AtomIJNS4_20SM100_MMA_F16BF16_SSISH_SH_fLi64ELi80ELNS4_4UMMA5MajorE0ELSN_0ELNSM_7ScaleInE0ELSO_0EEEEEENS4_6LayoutISC_NS5_IJNSA_ILi0EEESS_SS_EEEEENS5_IJNS4_10UnderscoreESV_SV_EEEEENS4_13SM90_TMA_LOADENS4_14ComposedLayoutINS4_7SwizzleILi3ELi4ELi3EEENS4_18smem_ptr_flag_bitsILi16EEENSR_INS5_IJNSA_ILi8EEESE_EEENS5_IJSE_SB_EEEEEEEvNS4_8identityESY_S18_vS19_EENS_8epilogue10collective18CollectiveEpilogueINS1B_23Sm100TmaWarpSpecializedILi2ELi1ELi40ELb1ELb0EEEJSG_NS5_IJNSR_ISE_SB_EENSR_ISF_SB_EEEEESH_SI_SH_SI_NS1B_6fusion15FusionCallbacksIS1F_NS1J_17LinearCombinationISH_fSH_fLNS_15FloatRoundStyleE2EEESG_S1I_JEEENS4_5SM1004TMEM4LOAD26SM100_TMEM_LOAD_16dp256b2xESY_NSZ_INS10_ILi1ELi4ELi3EEES13_NSR_INS5_IJS14_NSA_ILi16EEEEEENS5_IJS1U_SB_EEEEEEENS4_17SM75_U32x4_LDSM_NENS4_14SM90_TMA_STOREES1Y_NS4_17SM90_U32x4_STSM_NENS4_39AutoVectorizingCopyWithAssumedAlignmentILi128EEEEEEvvEEEEvNT_6ParamsE)
        /*0008*/ 	.word	0x0000007f


	//----- nvinfo : EIATTR_FRAME_SIZE
	.align		4
.L_19:
        /*000c*/ 	.byte	0x04, 0x11
        /*000e*/ 	.short	(.L_21 - .L_20)
	.align		4
.L_20:
        /*0010*/ 	.word	index@($__internal_2_$__cuda_sm10x_tcgen05_guardrail_trap_unallocated_columns_being_dealloced)
        /*0014*/ 	.word	0x00000000


	//----- nvinfo : EIATTR_FRAME_SIZE
	.align		4
.L_21:
        /*0018*/ 	.byte	0x04, 0x11
        /*001a*/ 	.short	(.L_23 - .L_22)
	.align		4
.L_22:
        /*001c*/ 	.word	index@($__internal_1_$__cuda_sm10x_tcgen05_guardrail_trap_phase_invalid_during_alloc)
        /*0020*/ 	.word	0x00000000


	//----- nvinfo : EIATTR_FRAME_SIZE
	.align		4
.L_23:
        /*0024*/ 	.byte	0x04, 0x11
        /*0026*/ 	.short	(.L_25 - .L_24)
	.align		4
.L_24:
        /*0028*/ 	.word	index@($__internal_0_$__cuda_sm10x_tcgen05_guardrail_trap_col_being_dealloced_not_returned_by_alloc)
        /*002c*/ 	.word	0x00000000


	//----- nvinfo : EIATTR_FRAME_SIZE
	.align		4
.L_25:
        /*0030*/ 	.byte	0x04, 0x11
        /*0032*/ 	.short	(.L_27 - .L_26)
	.align		4
.L_26:
        /*0034*/ 	.word	index@(_ZN7cutlass13device_kernelINS_4gemm6kernel13GemmUniversalIN4cute5tupleIJiiiiEEENS1_10collective13CollectiveMmaINS1_35MainloopSm100TmaUmmaWarpSpecializedILi11ELi2ELi4ENS5_IJNS4_1CILi1EEESB_SB_EEEEENS5_IJNSA_ILi64EEENSA_ILi80EEESE_EEENS_10bfloat16_tENS5_IJlSB_lEEESH_SI_NS4_8TiledMMAINS4_8MMA_AtomIJNS4_20SM100_MMA_F16BF16_SSISH_SH_fLi64ELi80ELNS4_4UMMA5MajorE0ELSN_0ELNSM_7ScaleInE0ELSO_0EEEEEENS4_6LayoutISC_NS5_IJNSA_ILi0EEESS_SS_EEEEENS5_IJNS4_10UnderscoreESV_SV_EEEEENS4_13SM90_TMA_LOADENS4_14ComposedLayoutINS4_7SwizzleILi3ELi4ELi3EEENS4_18smem_ptr_flag_bitsILi16EEENSR_INS5_IJNSA_ILi8EEESE_EEENS5_IJSE_SB_EEEEEEEvNS4_8identityESY_S18_vS19_EENS_8epilogue10collective18CollectiveEpilogueINS1B_23Sm100TmaWarpSpecializedILi2ELi1ELi40ELb1ELb0EEEJSG_NS5_IJNSR_ISE_SB_EENSR_ISF_SB_EEEEESH_SI_SH_SI_NS1B_6fusion15FusionCallbacksIS1F_NS1J_17LinearCombinationISH_fSH_fLNS_15FloatRoundStyleE2EEESG_S1I_JEEENS4_5SM1004TMEM4LOAD26SM100_TMEM_LOAD_16dp256b2xESY_NSZ_INS10_ILi1ELi4ELi3EEES13_NSR_INS5_IJS14_NSA_ILi16EEEEEENS5_IJS1U_SB_EEEEEEENS4_17SM75_U32x4_LDSM_NENS4_14SM90_TMA_STOREES1Y_NS4_17SM90_U32x4_STSM_NENS4_39AutoVectorizingCopyWithAssumedAlignmentILi128EEEEEEvvEEEEvNT_6ParamsE)
        /*0038*/ 	.word	0x00000000


	//----- nvinfo : EIATTR_MIN_STACK_SIZE
	.align		4
.L_27:
        /*003c*/ 	.byte	0x04, 0x12
        /*003e*/ 	.short	(.L_29 - .L_28)
	.align		4
.L_28:
        /*0040*/ 	.word	index@(_ZN7cutlass13device_kernelINS_4gemm6kernel13GemmUniversalIN4cute5tupleIJiiiiEEENS1_10collective13CollectiveMmaINS1_35MainloopSm100TmaUmmaWarpSpecializedILi11ELi2ELi4ENS5_IJNS4_1CILi1EEESB_SB_EEEEENS5_IJNSA_ILi64EEENSA_ILi80EEESE_EEENS_10bfloat16_tENS5_IJlSB_lEEESH_SI_NS4_8TiledMMAINS4_8MMA_AtomIJNS4_20SM100_MMA_F16BF16_SSISH_SH_fLi64ELi80ELNS4_4UMMA5MajorE0ELSN_0ELNSM_7ScaleInE0ELSO_0EEEEEENS4_6LayoutISC_NS5_IJNSA_ILi0EEESS_SS_EEEEENS5_IJNS4_10UnderscoreESV_SV_EEEEENS4_13SM90_TMA_LOADENS4_14ComposedLayoutINS4_7SwizzleILi3ELi4ELi3EEENS4_18smem_ptr_flag_bitsILi16EEENSR_INS5_IJNSA_ILi8EEESE_EEENS5_IJSE_SB_EEEEEEEvNS4_8identityESY_S18_vS19_EENS_8epilogue10collective18CollectiveEpilogueINS1B_23Sm100TmaWarpSpecializedILi2ELi1ELi40ELb1ELb0EEEJSG_NS5_IJNSR_ISE_SB_EENSR_ISF_SB_EEEEESH_SI_SH_SI_NS1B_6fusion15FusionCallbacksIS1F_NS1J_17LinearCombinationISH_fSH_fLNS_15FloatRoundStyleE2EEESG_S1I_JEEENS4_5SM1004TMEM4LOAD26SM100_TMEM_LOAD_16dp256b2xESY_NSZ_INS10_ILi1ELi4ELi3EEES13_NSR_INS5_IJS14_NSA_ILi16EEEEEENS5_IJS1U_SB_EEEEEEENS4_17SM75_U32x4_LDSM_NENS4_14SM90_TMA_STOREES1Y_NS4_17SM90_U32x4_STSM_NENS4_39AutoVectorizingCopyWithAssumedAlignmentILi128EEEEEEvvEEEEvNT_6ParamsE)
        /*0044*/ 	.word	0x00000000
.L_29:


//--------------------- .nv.compat                --------------------------
	.section	.nv.compat,"",@"SHT_CUDA_COMPAT_INFO"
	.align	4
        /*0000*/ 	.byte	0x02, 0x09, 0x01, 0x00, 0x02, 0x02, 0x02, 0x00, 0x02, 0x05, 0x05, 0x00, 0x03, 0x07, 0x01, 0x01
        /*0010*/ 	.byte	0x02, 0x03, 0x01, 0x00, 0x02, 0x06, 0x01, 0x00, 0x04, 0x0b, 0x08, 0x00, 0x09, 0x00, 0x00, 0x00
        /*0020*/ 	.byte	0x00, 0x00, 0x00, 0x00


//--------------------- .nv.info._ZN7cutlass13device_kernelINS_4gemm6kernel13GemmUniversalIN4cute5tupleIJiiiiEEENS1_10collective13CollectiveMmaINS1_35MainloopSm100TmaUmmaWarpSpecializedILi11ELi2ELi4ENS5_IJNS4_1CILi1EEESB_SB_EEEEENS5_IJNSA_ILi64EEENSA_ILi80EEESE_EEENS_10bfloat16_tENS5_IJlSB_lEEESH_SI_NS4_8TiledMMAINS4_8MMA_AtomIJNS4_20SM100_MMA_F16BF16_SSISH_SH_fLi64ELi80ELNS4_4UMMA5MajorE0ELSN_0ELNSM_7ScaleInE0ELSO_0EEEEEENS4_6LayoutISC_NS5_IJNSA_ILi0EEESS_SS_EEEEENS5_IJNS4_10UnderscoreESV_SV_EEEEENS4_13SM90_TMA_LOADENS4_14ComposedLayoutINS4_7SwizzleILi3ELi4ELi3EEENS4_18smem_ptr_flag_bitsILi16EEENSR_INS5_IJNSA_ILi8EEESE_EEENS5_IJSE_SB_EEEEEEEvNS4_8identityESY_S18_vS19_EENS_8epilogue10collective18CollectiveEpilogueINS1B_23Sm100TmaWarpSpecializedILi2ELi1ELi40ELb1ELb0EEEJSG_NS5_IJNSR_ISE_SB_EENSR_ISF_SB_EEEEESH_SI_SH_SI_NS1B_6fusion15FusionCallbacksIS1F_NS1J_17LinearCombinationISH_fSH_fLNS_15FloatRoundStyleE2EEESG_S1I_JEEENS4_5SM1004TMEM4LOAD26SM100_TMEM_LOAD_16dp256b2xESY_NSZ_INS10_ILi1ELi4ELi3EEES13_NSR_INS5_IJS14_NSA_ILi16EEEEEENS5_IJS1U_SB_EEEEEEENS4_17SM75_U32x4_LDSM_NENS4_14SM90_TMA_STOREES1Y_NS4_17SM90_U32x4_STSM_NENS4_39AutoVectorizingCopyWithAssumedAlignmentILi128EEEEEEvvEEEEvNT_6ParamsE --------------------------
	.section	.nv.info._ZN7cutlass13device_kernelINS_4gemm6kernel13GemmUniversalIN4cute5tupleIJiiiiEEENS1_10collective13CollectiveMmaINS1_35MainloopSm100TmaUmmaWarpSpecializedILi11ELi2ELi4ENS5_IJNS4_1CILi1EEESB_SB_EEEEENS5_IJNSA_ILi64EEENSA_ILi80EEESE_EEENS_10bfloat16_tENS5_IJlSB_lEEESH_SI_NS4_8TiledMMAINS4_8MMA_AtomIJNS4_20SM100_MMA_F16BF16_SSISH_SH_fLi64ELi80ELNS4_4UMMA5MajorE0ELSN_0ELNSM_7ScaleInE0ELSO_0EEEEEENS4_6LayoutISC_NS5_IJNSA_ILi0EEESS_SS_EEEEENS5_IJNS4_10UnderscoreESV_SV_EEEEENS4_13SM90_TMA_LOADENS4_14ComposedLayoutINS4_7SwizzleILi3ELi4ELi3EEENS4_18smem_ptr_flag_bitsILi16EEENSR_INS5_IJNSA_ILi8EEESE_EEENS5_IJSE_SB_EEEEEEEvNS4_8identityESY_S18_vS19_EENS_8epilogue10collective18CollectiveEpilogueINS1B_23Sm100TmaWarpSpecializedILi2ELi1ELi40ELb1ELb0EEEJSG_NS5_IJNSR_ISE_SB_EENSR_ISF_SB_EEEEESH_SI_SH_SI_NS1B_6fusion15FusionCallbacksIS1F_NS1J_17LinearCombinationISH_fSH_fLNS_15FloatRoundStyleE2EEESG_S1I_JEEENS4_5SM1004TMEM4LOAD26SM100_TMEM_LOAD_16dp256b2xESY_NSZ_INS10_ILi1ELi4ELi3EEES13_NSR_INS5_IJS14_NSA_ILi16EEEEEENS5_IJS1U_SB_EEEEEEENS4_17SM75_U32x4_LDSM_NENS4_14SM90_TMA_STOREES1Y_NS4_17SM90_U32x4_STSM_NENS4_39AutoVectorizingCopyWithAssumedAlignmentILi128EEEEEEvvEEEEvNT_6ParamsE,"",@"SHT_CUDA_INFO"
	.sectionflags	@""
	.align	4


	//----- nvinfo : EIATTR_CUDA_API_VERSION
	.align		4
        /*0000*/ 	.byte	0x04, 0x37
        /*0002*/ 	.short	(.L_31 - .L_30)
.L_30:
        /*0004*/ 	.word	0x00000082


	//----- nvinfo : EIATTR_KPARAM_INFO
	.align		4
.L_31:
        /*0008*/ 	.byte	0x04, 0x17
        /*000a*/ 	.short	(.L_33 - .L_32)
.L_32:
        /*000c*/ 	.word	0x00000000
        /*0010*/ 	.short	0x0000
        /*0012*/ 	.short	0x0000
        /*0014*/ 	.byte	0x00, 0xf0, 0x01, 0x20


	//----- nvinfo : EIATTR_AT_ENTRY_FRAGMENTS
	.align		4
.L_33:
        /*0018*/ 	.byte	0x04, 0x4f
        /*001a*/ 	.short	(.L_35 - .L_34)


	//   ....[0]....
.L_34:
        /*001c*/ 	.word	0x00000006


	//----- nvinfo : EIATTR_RESERVED_SMEM_USED
	.align		4
.L_35:
        /*0020*/ 	.byte	0x01, 0x41
	.zero		2


	//----- nvinfo : EIATTR_SPARSE_MMA_MASK
	.align		4
        /*0024*/ 	.byte	0x03, 0x50
        /*0026*/ 	.short	0x0000


	//----- nvinfo : EIATTR_TCGEN05_1CTA_USED
	.align		4
        /*0028*/ 	.byte	0x01, 0x51
	.zero		2


	//----- nvinfo : EIATTR_MAXREG_COUNT
	.align		4
        /*002c*/ 	.byte	0x03, 0x1b
        /*002e*/ 	.short	0x00ff


	//----- nvinfo : EIATTR_NUM_BARRIERS
	.align		4
        /*0030*/ 	.byte	0x02, 0x4c
        /*0032*/ 	.byte	0x07
	.zero		1


	//----- nvinfo : EIATTR_EXTERNS
	.align		4
        /*0034*/ 	.byte	0x04, 0x0f
        /*0036*/ 	.short	(.L_37 - .L_36)


	//   ....[0]....
	.align		4
.L_36:
        /*0038*/ 	.word	index@(__assertfail)


	//----- nvinfo : EIATTR_MERCURY_ISA_VERSION
	.align		4
.L_37:
        /*003c*/ 	.byte	0x03, 0x5f
        /*003e*/ 	.short	0x0101


	//----- nvinfo : EIATTR_INT_WARP_WIDE_INSTR_OFFSETS
	.align		4
        /*0040*/ 	.byte	0x04, 0x31
        /*0042*/ 	.short	(.L_39 - .L_38)


	//   ....[0]....
.L_38:
        /*0044*/ 	.word	0x00001eb0


	//   ....[1]....
        /*0048*/ 	.word	0x00003d30


	//   ....[2]....
        /*004c*/ 	.word	0x00003d60


	//   ....[3]....
        /*0050*/ 	.word	0x00003db0


	//   ....[4]....
        /*0054*/ 	.word	0x00004810


	//   ....[5]....
        /*0058*/ 	.word	0x00004820


	//   ....[6]....
        /*005c*/ 	.word	0x00004850


	//   ....[7]....
        /*0060*/ 	.word	0x00004880


	//   ....[8]....
        /*0064*/ 	.word	0x00004a10


	//   ....[9]....
        /*0068*/ 	.word	0x00004a40


	//----- nvinfo : EIATTR_COOP_GROUP_MASK_REGIDS
	.align		4
.L_39:
        /*006c*/ 	.byte	0x04, 0x29
        /*006e*/ 	.short	(.L_41 - .L_40)


	//   ....[0]....
.L_40:
        /*0070*/ 	.word	0xffffffff


	//   ....[1]....
        /*0074*/ 	.word	0xffffffff


	//   ....[2]....
        /*0078*/ 	.word	0xffffffff


	//   ....[3]....
        /*007c*/ 	.word	0xffffffff


	//   ....[4]....
        /*0080*/ 	.word	0xffffffff


	//   ....[5]....
        /*0084*/ 	.word	0xffffffff


	//   ....[6]....
        /*0088*/ 	.word	0xffffffff


	//   ....[7]....
        /*008c*/ 	.word	0xffffffff


	//   ....[8]....
        /*0090*/ 	.word	0xffffffff


	//   ....[9]....
        /*0094*/ 	.word	0xffffffff


	//   ....[10]....
        /*0098*/ 	.word	0xffffffff


	//   ....[11]....
        /*009c*/ 	.word	0xffffffff


	//   ....[12]....
        /*00a0*/ 	.word	0xffffffff


	//----- nvinfo : EIATTR_COOP_GROUP_INSTR_OFFSETS
	.align		4
.L_41:
        /*00a4*/ 	.byte	0x04, 0x28
        /*00a6*/ 	.short	(.L_43 - .L_42)


	//   ....[0]....
.L_42:
        /*00a8*/ 	.word	0x00000090


	//   ....[1]....
        /*00ac*/ 	.word	0x000004d0


	//   ....[2]....
        /*00b0*/ 	.word	0x00000750


	//   ....[3]....
        /*00b4*/ 	.word	0x000008b0


	//   ....[4]....
        /*00b8*/ 	.word	0x000009b0


	//   ....[5]....
        /*00bc*/ 	.word	0x00000b20


	//   ....[6]....
        /*00c0*/ 	.word	0x00000cc0


	//   ....[7]....
        /*00c4*/ 	.word	0x00001d90


	//   ....[8]....
        /*00c8*/ 	.word	0x00002f60


	//   ....[9]....
        /*00cc*/ 	.word	0x00003170


	//   ....[10]....
        /*00d0*/ 	.word	0x000031a0


	//   ....[11]....
        /*00d4*/ 	.word	0x00003c20


	//   ....[12]....
        /*00d8*/ 	.word	0x00003e50


	//----- nvinfo : EIATTR_VRC_CTA_INIT_COUNT
	.align		4
.L_43:
        /*00dc*/ 	.byte	0x02, 0x4a
        /*00de*/ 	.byte	0x80
	.zero		1


	//----- nvinfo : EIATTR_SYSCALL_OFFSETS
	.align		4
        /*00e0*/ 	.byte	0x04, 0x46
        /*00e2*/ 	.short	(.L_45 - .L_44)


	//   ....[0]....
.L_44:
        /*00e4*/ 	.word	0x00005550


	//   ....[1]....
        /*00e8*/ 	.word	0x00005640


	//   ....[2]....
        /*00ec*/ 	.word	0x00005e40


	//   ....[3]....
        /*00f0*/ 	.word	0x00005fb0


	//   ....[4]....
        /*00f4*/ 	.word	0x00006120


	//   ....[5]....
        /*00f8*/ 	.word	0x00006290


	//   ....[6]....
        /*00fc*/ 	.word	0x00006400


	//----- nvinfo : EIATTR_MBARRIER_INSTR_OFFSETS
	.align		4
.L_45:
        /*0100*/ 	.byte	0x04, 0x39
        /*0102*/ 	.short	(.L_47 - .L_46)


	//   ....[0]....
.L_46:
        /*0104*/ 	.word	0x000005d0
        /*0108*/ 	.word	0x000000ff
        /*010c*/ 	.word	0x00000000
        /*0110*/ 	.short	0x0100
        /*0112*/ 	.byte	0x05
	.zero		1


	//   ....[1]....
        /*0114*/ 	.word	0x000005e0
        /*0118*/ 	.word	0x000000ff
        /*011c*/ 	.word	0x00000058
        /*0120*/ 	.short	0x0100
        /*0122*/ 	.byte	0x05
	.zero		1


	//   ....[2]....
        /*0124*/ 	.word	0x000005f0
        /*0128*/ 	.word	0x000000ff
        /*012c*/ 	.word	0x00000008
        /*0130*/ 	.short	0x0100
        /*0132*/ 	.byte	0x05
	.zero		1


	//   ....[3]....
        /*0134*/ 	.word	0x00000600
        /*0138*/ 	.word	0x000000ff
        /*013c*/ 	.word	0x00000060
        /*0140*/ 	.short	0x0100
        /*0142*/ 	.byte	0x05
	.zero		1


	//   ....[4]....
        /*0144*/ 	.word	0x00000610
        /*0148*/ 	.word	0x000000ff
        /*014c*/ 	.word	0x00000010
        /*0150*/ 	.short	0x0100
        /*0152*/ 	.byte	0x05
	.zero		1


	//   ....[5]....
        /*0154*/ 	.word	0x00000620
        /*0158*/ 	.word	0x000000ff
        /*015c*/ 	.word	0x00000068
        /*0160*/ 	.short	0x0100
        /*0162*/ 	.byte	0x05
	.zero		1


	//   ....[6]....
        /*0164*/ 	.word	0x00000630
        /*0168*/ 	.word	0x000000ff
        /*016c*/ 	.word	0x00000018
        /*0170*/ 	.short	0x0100
        /*0172*/ 	.byte	0x05
	.zero		1


	//   ....[7]....
        /*0174*/ 	.word	0x00000640
        /*0178*/ 	.word	0x000000ff
        /*017c*/ 	.word	0x00000070
        /*0180*/ 	.short	0x0100
        /*0182*/ 	.byte	0x05
	.zero		1


	//   ....[8]....
        /*0184*/ 	.word	0x00000650
        /*0188*/ 	.word	0x000000ff
        /*018c*/ 	.word	0x00000020
        /*0190*/ 	.short	0x0100
        /*0192*/ 	.byte	0x05
	.zero		1


	//   ....[9]....
        /*0194*/ 	.word	0x00000660
        /*0198*/ 	.word	0x000000ff
        /*019c*/ 	.word	0x00000078
        /*01a0*/ 	.short	0x0100
        /*01a2*/ 	.byte	0x05
	.zero		1


	//   ....[10]....
        /*01a4*/ 	.word	0x00000670
        /*01a8*/ 	.word	0x000000ff
        /*01ac*/ 	.word	0x00000028
        /*01b0*/ 	.short	0x0100
        /*01b2*/ 	.byte	0x05
	.zero		1


	//   ....[11]....
        /*01b4*/ 	.word	0x00000680
        /*01b8*/ 	.word	0x000000ff
        /*01bc*/ 	.word	0x00000080
        /*01c0*/ 	.short	0x0100
        /*01c2*/ 	.byte	0x05
	.zero		1


	//   ....[12]....
        /*01c4*/ 	.word	0x00000690
        /*01c8*/ 	.word	0x000000ff
        /*01cc*/ 	.word	0x00000030
        /*01d0*/ 	.short	0x0100
        /*01d2*/ 	.byte	0x05
	.zero		1


	//   ....[13]....
        /*01d4*/ 	.word	0x000006a0
        /*01d8*/ 	.word	0x000000ff
        /*01dc*/ 	.word	0x00000088
        /*01e0*/ 	.short	0x0100
        /*01e2*/ 	.byte	0x05
	.zero		1


	//   ....[14]....
        /*01e4*/ 	.word	0x000006b0
        /*01e8*/ 	.word	0x000000ff
        /*01ec*/ 	.word	0x00000038
        /*01f0*/ 	.short	0x0100
        /*01f2*/ 	.byte	0x05
	.zero		1


	//   ....[15]....
        /*01f4*/ 	.word	0x000006c0
        /*01f8*/ 	.word	0x000000ff
        /*01fc*/ 	.word	0x00000090
        /*0200*/ 	.short	0x0100
        /*0202*/ 	.byte	0x05
	.zero		1


	//   ....[16]....
        /*0204*/ 	.word	0x000006d0
        /*0208*/ 	.word	0x000000ff
        /*020c*/ 	.word	0x00000040
        /*0210*/ 	.short	0x0100
        /*0212*/ 	.byte	0x05
	.zero		1


	//   ....[17]....
        /*0214*/ 	.word	0x000006e0
        /*0218*/ 	.word	0x000000ff
        /*021c*/ 	.word	0x00000098
        /*0220*/ 	.short	0x0100
        /*0222*/ 	.byte	0x05
	.zero		1


	//   ....[18]....
        /*0224*/ 	.word	0x000006f0
        /*0228*/ 	.word	0x000000ff
        /*022c*/ 	.word	0x00000048
        /*0230*/ 	.short	0x0100
        /*0232*/ 	.byte	0x05
	.zero		1


	//   ....[19]....
        /*0234*/ 	.word	0x00000700
        /*0238*/ 	.word	0x000000ff
        /*023c*/ 	.word	0x000000a0
        /*0240*/ 	.short	0x0100
        /*0242*/ 	.byte	0x05
	.zero		1


	//   ....[20]....
        /*0244*/ 	.word	0x00000710
        /*0248*/ 	.word	0x000000ff
        /*024c*/ 	.word	0x00000050
        /*0250*/ 	.short	0x0100
        /*0252*/ 	.byte	0x05
	.zero		1


	//   ....[21]....
        /*0254*/ 	.word	0x00000720
        /*0258*/ 	.word	0x000000ff
        /*025c*/ 	.word	0x000000a8
        /*0260*/ 	.short	0x0100
        /*0262*/ 	.byte	0x05
	.zero		1


	//   ....[22]....
        /*0264*/ 	.word	0x00000860
        /*0268*/ 	.word	0x000000ff
        /*026c*/ 	.word	0x000000b0
        /*0270*/ 	.short	0x0100
        /*0272*/ 	.byte	0x06
	.zero		1


	//   ....[23]....
        /*0274*/ 	.word	0x00000870
        /*0278*/ 	.word	0x000000ff
        /*027c*/ 	.word	0x000000c0
        /*0280*/ 	.short	0x0100
        /*0282*/ 	.byte	0x06
	.zero		1


	//   ....[24]....
        /*0284*/ 	.word	0x00000880
        /*0288*/ 	.word	0x000000ff
        /*028c*/ 	.word	0x000000b8
        /*0290*/ 	.short	0x0100
        /*0292*/ 	.byte	0x06
	.zero		1


	//   ....[25]....
        /*0294*/ 	.word	0x00000890
        /*0298*/ 	.word	0x000000ff
        /*029c*/ 	.word	0x000000c8
        /*02a0*/ 	.short	0x0100
        /*02a2*/ 	.byte	0x06
	.zero		1


	//   ....[26]....
        /*02a4*/ 	.word	0x00000980
        /*02a8*/ 	.word	0x000000ff
        /*02ac*/ 	.word	0x000000d0
        /*02b0*/ 	.short	0x0100
        /*02b2*/ 	.byte	0x05
	.zero		1


	//   ....[27]....
        /*02b4*/ 	.word	0x00000990
        /*02b8*/ 	.word	0x000000ff
        /*02bc*/ 	.word	0x000000d8
        /*02c0*/ 	.short	0x0100
        /*02c2*/ 	.byte	0x05
	.zero		1


	//   ....[28]....
        /*02c4*/ 	.word	0x00000ad0
        /*02c8*/ 	.word	0x000000ff
        /*02cc*/ 	.word	0x000000e0
        /*02d0*/ 	.short	0x0100
        /*02d2*/ 	.byte	0x05
	.zero		1


	//   ....[29]....
        /*02d4*/ 	.word	0x00000ae0
        /*02d8*/ 	.word	0x000000ff
        /*02dc*/ 	.word	0x000000f0
        /*02e0*/ 	.short	0x0100
        /*02e2*/ 	.byte	0x05
	.zero		1


	//   ....[30]....
        /*02e4*/ 	.word	0x00000af0
        /*02e8*/ 	.word	0x000000ff
        /*02ec*/ 	.word	0x000000e8
        /*02f0*/ 	.short	0x0100
        /*02f2*/ 	.byte	0x05
	.zero		1


	//   ....[31]....
        /*02f4*/ 	.word	0x00000b00
        /*02f8*/ 	.word	0x000000ff
        /*02fc*/ 	.word	0x000000f8
        /*0300*/ 	.short	0x0100
        /*0302*/ 	.byte	0x05
	.zero		1


	//   ....[32]....
        /*0304*/ 	.word	0x00000c30
        /*0308*/ 	.word	0x000000ff
        /*030c*/ 	.word	0x00000100
        /*0310*/ 	.short	0x0100
        /*0312*/ 	.byte	0x06
	.zero		1


	//   ....[33]....
        /*0314*/ 	.word	0x00000c40
        /*0318*/ 	.word	0x000000ff
        /*031c*/ 	.word	0x00000120
        /*0320*/ 	.short	0x0100
        /*0322*/ 	.byte	0x06
	.zero		1


	//   ....[34]....
        /*0324*/ 	.word	0x00000c50
        /*0328*/ 	.word	0x000000ff
        /*032c*/ 	.word	0x00000108
        /*0330*/ 	.short	0x0100
        /*0332*/ 	.byte	0x06
	.zero		1


	//   ....[35]....
        /*0334*/ 	.word	0x00000c60
        /*0338*/ 	.word	0x000000ff
        /*033c*/ 	.word	0x00000128
        /*0340*/ 	.short	0x0100
        /*0342*/ 	.byte	0x06
	.zero		1


	//   ....[36]....
        /*0344*/ 	.word	0x00000c70
        /*0348*/ 	.word	0x000000ff
        /*034c*/ 	.word	0x00000110
        /*0350*/ 	.short	0x0100
        /*0352*/ 	.byte	0x06
	.zero		1


	//   ....[37]....
        /*0354*/ 	.word	0x00000c80
        /*0358*/ 	.word	0x000000ff
        /*035c*/ 	.word	0x00000130
        /*0360*/ 	.short	0x0100
        /*0362*/ 	.byte	0x06
	.zero		1


	//   ....[38]....
        /*0364*/ 	.word	0x00000c90
        /*0368*/ 	.word	0x000000ff
        /*036c*/ 	.word	0x00000118
        /*0370*/ 	.short	0x0100
        /*0372*/ 	.byte	0x06
	.zero		1


	//   ....[39]....
        /*0374*/ 	.word	0x00000ca0
        /*0378*/ 	.word	0x000000ff
        /*037c*/ 	.word	0x00000138
        /*0380*/ 	.short	0x0100
        /*0382*/ 	.byte	0x06
	.zero		1


	//   ....[40]....
        /*0384*/ 	.word	0x00000d90
        /*0388*/ 	.word	0x000000ff
        /*038c*/ 	.word	0x00000140
        /*0390*/ 	.short	0x0100
        /*0392*/ 	.byte	0x05
	.zero		1


	//   ....[41]....
        /*0394*/ 	.word	0x00000da0
        /*0398*/ 	.word	0x000000ff
        /*039c*/ 	.word	0x00000150
        /*03a0*/ 	.short	0x0100
        /*03a2*/ 	.byte	0x05
	.zero		1


	//   ....[42]....
        /*03a4*/ 	.word	0x00000db0
        /*03a8*/ 	.word	0x000000ff
        /*03ac*/ 	.word	0x00000148
        /*03b0*/ 	.short	0x0100
        /*03b2*/ 	.byte	0x05
	.zero		1


	//   ....[43]....
        /*03b4*/ 	.word	0x00000dc0
        /*03b8*/ 	.word	0x000000ff
        /*03bc*/ 	.word	0x00000158
        /*03c0*/ 	.short	0x0100
        /*03c2*/ 	.byte	0x05
	.zero		1


	//   ....[44]....
        /*03c4*/ 	.word	0x00001690
        /*03c8*/ 	.word	0x00000002
        /*03cc*/ 	.word	0x00000150
        /*03d0*/ 	.short	0x010a
        /*03d2*/ 	.byte	0xff
	.zero		1


	//   ....[45]....
        /*03d4*/ 	.word	0x000016c0
        /*03d8*/ 	.word	0x00000002
        /*03dc*/ 	.word	0x00000140
        /*03e0*/ 	.short	0x0101
        /*03e2*/ 	.byte	0xff
	.zero		1


	//   ....[46]....
        /*03e4*/ 	.word	0x00001790
        /*03e8*/ 	.word	0x000000ff
        /*03ec*/ 	.word	0x00000058
        /*03f0*/ 	.short	0x010a
        /*03f2*/ 	.byte	0x05
	.zero		1


	//   ....[47]....
        /*03f4*/ 	.word	0x00001830
        /*03f8*/ 	.word	0x000000ff
        /*03fc*/ 	.word	0x00000058
        /*0400*/ 	.short	0x010a
        /*0402*/ 	.byte	0x21
	.zero		1


	//   ....[48]....
        /*0404*/ 	.word	0x00001980
        /*0408*/ 	.word	0x000000ff
        /*040c*/ 	.word	0x00000058
        /*0410*/ 	.short	0x010a
        /*0412*/ 	.byte	0x08
	.zero		1


	//   ....[49]....
        /*0414*/ 	.word	0x00001a90
        /*0418*/ 	.word	0x000000ff
        /*041c*/ 	.word	0x000000d8
        /*0420*/ 	.short	0x0101
        /*0422*/ 	.byte	0x04
	.zero		1


	//   ....[50]....
        /*0424*/ 	.word	0x00001ab0
        /*0428*/ 	.word	0x000000ff
        /*042c*/ 	.word	0x00000058
        /*0430*/ 	.short	0x010a
        /*0432*/ 	.byte	0x05
	.zero		1


	//   ....[51]....
        /*0434*/ 	.word	0x00001b30
        /*0438*/ 	.word	0x000000ff
        /*043c*/ 	.word	0x00000058
        /*0440*/ 	.short	0x010a
        /*0442*/ 	.byte	0x11
	.zero		1


	//   ....[52]....
        /*0444*/ 	.word	0x00001c80
        /*0448*/ 	.word	0x000000ff
        /*044c*/ 	.word	0x00000058
        /*0450*/ 	.short	0x010a
        /*0452*/ 	.byte	0x08
	.zero		1


	//   ....[53]....
        /*0454*/ 	.word	0x00001dc0
        /*0458*/ 	.word	0x00000002
        /*045c*/ 	.word	0x000000e0
        /*0460*/ 	.short	0x010a
        /*0462*/ 	.byte	0xff
	.zero		1


	//   ....[54]....
        /*0464*/ 	.word	0x00001e80
        /*0468*/ 	.word	0x00000002
        /*046c*/ 	.word	0x00000000
        /*0470*/ 	.short	0x0101
        /*0472*/ 	.byte	0xff
	.zero		1


	//   ....[55]....
        /*0474*/ 	.word	0x000023e0
        /*0478*/ 	.word	0x000000ff
        /*047c*/ 	.word	0x00000000
        /*0480*/ 	.short	0x010a
        /*0482*/ 	.byte	0x05
	.zero		1


	//   ....[56]....
        /*0484*/ 	.word	0x00002470
        /*0488*/ 	.word	0x000000ff
        /*048c*/ 	.word	0x00000000
        /*0490*/ 	.short	0x010a
        /*0492*/ 	.byte	0x05
	.zero		1


	//   ....[57]....
        /*0494*/ 	.word	0x00002500
        /*0498*/ 	.word	0x000000ff
        /*049c*/ 	.word	0x00000000
        /*04a0*/ 	.short	0x010a
        /*04a2*/ 	.byte	0x05
	.zero		1


	//   ....[58]....
        /*04a4*/ 	.word	0x00002590
        /*04a8*/ 	.word	0x000000ff
        /*04ac*/ 	.word	0x00000000
        /*04b0*/ 	.short	0x010a
        /*04b2*/ 	.byte	0x05
	.zero		1


	//   ....[59]....
        /*04b4*/ 	.word	0x00002620
        /*04b8*/ 	.word	0x000000ff
        /*04bc*/ 	.word	0x00000000
        /*04c0*/ 	.short	0x010a
        /*04c2*/ 	.byte	0x05
	.zero		1


	//   ....[60]....
        /*04c4*/ 	.word	0x000026b0
        /*04c8*/ 	.word	0x000000ff
        /*04cc*/ 	.word	0x00000000
        /*04d0*/ 	.short	0x010a
        /*04d2*/ 	.byte	0x05
	.zero		1


	//   ....[61]....
        /*04d4*/ 	.word	0x00002740
        /*04d8*/ 	.word	0x000000ff
        /*04dc*/ 	.word	0x00000000
        /*04e0*/ 	.short	0x010a
        /*04e2*/ 	.byte	0x05
	.zero		1


	//   ....[62]....
        /*04e4*/ 	.word	0x000027d0
        /*04e8*/ 	.word	0x000000ff
        /*04ec*/ 	.word	0x00000000
        /*04f0*/ 	.short	0x010a
        /*04f2*/ 	.byte	0x05
	.zero		1


	//   ....[63]....
        /*04f4*/ 	.word	0x00002860
        /*04f8*/ 	.word	0x000000ff
        /*04fc*/ 	.word	0x00000000
        /*0500*/ 	.short	0x010a
        /*0502*/ 	.byte	0x05
	.zero		1


	//   ....[64]....
        /*0504*/ 	.word	0x000028f0
        /*0508*/ 	.word	0x000000ff
        /*050c*/ 	.word	0x00000000
        /*0510*/ 	.short	0x010a
        /*0512*/ 	.byte	0x05
	.zero		1


	//   ....[65]....
        /*0514*/ 	.word	0x00002990
        /*0518*/ 	.word	0x00000000
        /*051c*/ 	.word	0x00000000
        /*0520*/ 	.short	0x010a
        /*0522*/ 	.byte	0xff
	.zero		1


	//   ....[66]....
        /*0524*/ 	.word	0x00002ab0
        /*0528*/ 	.word	0x00000000
        /*052c*/ 	.word	0x00000140
        /*0530*/ 	.short	0x010a
        /*0532*/ 	.byte	0xff
	.zero		1


	//   ....[67]....
        /*0534*/ 	.word	0x00002b20
        /*0538*/ 	.word	0x00000000
        /*053c*/ 	.word	0x00000000
        /*0540*/ 	.short	0x0101
        /*0542*/ 	.byte	0xff
	.zero		1


	//   ....[68]....
        /*0544*/ 	.word	0x00002b40
        /*0548*/ 	.word	0x000000ff
        /*054c*/ 	.word	0x000000f0
        /*0550*/ 	.short	0x010a
        /*0552*/ 	.byte	0x05
	.zero		1


	//   ....[69]....
        /*0554*/ 	.word	0x00002c60
        /*0558*/ 	.word	0x00000000
        /*055c*/ 	.word	0x000000e0
        /*0560*/ 	.short	0x010a
        /*0562*/ 	.byte	0xff
	.zero		1


	//   ....[70]....
        /*0564*/ 	.word	0x00002d60
        /*0568*/ 	.word	0x00000000
        /*056c*/ 	.word	0x00000000
        /*0570*/ 	.short	0x0101
        /*0572*/ 	.byte	0xff
	.zero		1


	//   ....[71]....
        /*0574*/ 	.word	0x00002df0
        /*0578*/ 	.word	0x000000ff
        /*057c*/ 	.word	0x000000f0
        /*0580*/ 	.short	0x0106
        /*0582*/ 	.byte	0x05
	.zero		1


	//   ....[72]....
        /*0584*/ 	.word	0x00002e10
        /*0588*/ 	.word	0x000000ff
        /*058c*/ 	.word	0x000000f0
        /*0590*/ 	.short	0x010a
        /*0592*/ 	.byte	0x05
	.zero		1


	//   ....[73]....
        /*0594*/ 	.word	0x00002ea0
        /*0598*/ 	.word	0x000000ff
        /*059c*/ 	.word	0x000000f0
        /*05a0*/ 	.short	0x0106
        /*05a2*/ 	.byte	0x04
	.zero		1


	//   ....[74]....
        /*05a4*/ 	.word	0x00002ee0
        /*05a8*/ 	.word	0x00000000
        /*05ac*/ 	.word	0x000000f0
        /*05b0*/ 	.short	0x010a
        /*05b2*/ 	.byte	0xff
	.zero		1


	//   ....[75]....
        /*05b4*/ 	.word	0x00003420
        /*05b8*/ 	.word	0x00000000
        /*05bc*/ 	.word	0x000000e0
        /*05c0*/ 	.short	0x010a
        /*05c2*/ 	.byte	0xff
	.zero		1


	//   ....[76]....
        /*05c4*/ 	.word	0x00003530
        /*05c8*/ 	.word	0x00000003
        /*05cc*/ 	.word	0x00000000
        /*05d0*/ 	.short	0x0101
        /*05d2*/ 	.byte	0xff
	.zero		1


	//   ....[77]....
        /*05d4*/ 	.word	0x00003540
        /*05d8*/ 	.word	0x000000ff
        /*05dc*/ 	.word	0x00000000
        /*05e0*/ 	.short	0x010a
        /*05e2*/ 	.byte	0x05
	.zero		1


	//   ....[78]....
        /*05e4*/ 	.word	0x000035b0
        /*05e8*/ 	.word	0x000000ff
        /*05ec*/ 	.word	0x00000120
        /*05f0*/ 	.short	0x010a
        /*05f2*/ 	.byte	0x0e
	.zero		1


	//   ....[79]....
        /*05f4*/ 	.word	0x00003680
        /*05f8*/ 	.word	0x000000ff
        /*05fc*/ 	.word	0x00000000
        /*0600*/ 	.short	0x010a
        /*0602*/ 	.byte	0x07
	.zero		1


	//   ....[80]....
        /*0604*/ 	.word	0x000037b0
        /*0608*/ 	.word	0x000000ff
        /*060c*/ 	.word	0x00000000
        /*0610*/ 	.short	0x010a
        /*0612*/ 	.byte	0x13
	.zero		1


	//   ....[81]....
        /*0614*/ 	.word	0x00003a50
        /*0618*/ 	.word	0x000000ff
        /*061c*/ 	.word	0x00000000
        /*0620*/ 	.short	0x010a
        /*0622*/ 	.byte	0x05
	.zero		1


	//   ....[82]....
        /*0624*/ 	.word	0x00003ae0
        /*0628*/ 	.word	0x000000ff
        /*062c*/ 	.word	0x00000000
        /*0630*/ 	.short	0x010a
        /*0632*/ 	.byte	0x05
	.zero		1


	//   ....[83]....
        /*0634*/ 	.word	0x00003b70
        /*0638*/ 	.word	0x000000ff
        /*063c*/ 	.word	0x00000000
        /*0640*/ 	.short	0x010a
        /*0642*/ 	.byte	0x05
	.zero		1


	//   ....[84]....
        /*0644*/ 	.word	0x00003c00
        /*0648*/ 	.word	0x000000ff
        /*064c*/ 	.word	0x00000000
        /*0650*/ 	.short	0x010a
        /*0652*/ 	.byte	0x06
	.zero		1


	//   ....[85]....
        /*0654*/ 	.word	0x00004040
        /*0658*/ 	.word	0x00000000
        /*065c*/ 	.word	0x000000e0
        /*0660*/ 	.short	0x010a
        /*0662*/ 	.byte	0xff
	.zero		1


	//   ....[86]....
        /*0664*/ 	.word	0x00004120
        /*0668*/ 	.word	0x00000000
        /*066c*/ 	.word	0x00000000
        /*0670*/ 	.short	0x0101
        /*0672*/ 	.byte	0xff
	.zero		1


	//   ....[87]....
        /*0674*/ 	.word	0x00004440
        /*0678*/ 	.word	0x000000ff
        /*067c*/ 	.word	0x000000d8
        /*0680*/ 	.short	0x010a
        /*0682*/ 	.byte	0x04
	.zero		1


	//   ....[88]....
        /*0684*/ 	.word	0x00004620
        /*0688*/ 	.word	0x000000ff
        /*068c*/ 	.word	0x000000c0
        /*0690*/ 	.short	0x010a
        /*0692*/ 	.byte	0x0d
	.zero		1


	//   ....[89]....
        /*0694*/ 	.word	0x00004a70
        /*0698*/ 	.word	0x000000ff
        /*069c*/ 	.word	0x000000b0
        /*06a0*/ 	.short	0x010b
        /*06a2*/ 	.byte	0x0d
	.zero		1


	//   ....[90]....
        /*06a4*/ 	.word	0x00004ad0
        /*06a8*/ 	.word	0x000000ff
        /*06ac*/ 	.word	0x00000000
        /*06b0*/ 	.short	0x0101
        /*06b2*/ 	.byte	0x15
	.zero		1


	//   ....[91]....
        /*06b4*/ 	.word	0x00004b80
        /*06b8*/ 	.word	0x000000ff
        /*06bc*/ 	.word	0x00000000
        /*06c0*/ 	.short	0x010a
        /*06c2*/ 	.byte	0x04
	.zero		1


	//   ....[92]....
        /*06c4*/ 	.word	0x00004c20
        /*06c8*/ 	.word	0x00000000
        /*06cc*/ 	.word	0x00000000
        /*06d0*/ 	.short	0x010a
        /*06d2*/ 	.byte	0xff
	.zero		1


	//   ....[93]....
        /*06d4*/ 	.word	0x00004f60
        /*06d8*/ 	.word	0x00000000
        /*06dc*/ 	.word	0x000000e0
        /*06e0*/ 	.short	0x010a
        /*06e2*/ 	.byte	0xff
	.zero		1


	//   ....[94]....
        /*06e4*/ 	.word	0x00005070
        /*06e8*/ 	.word	0x00000000
        /*06ec*/ 	.word	0x00000000
        /*06f0*/ 	.short	0x0101
        /*06f2*/ 	.byte	0xff
	.zero		1


	//   ....[95]....
        /*06f4*/ 	.word	0x000059f0
        /*06f8*/ 	.word	0x00000000
        /*06fc*/ 	.word	0x000000b0
        /*0700*/ 	.short	0x010a
        /*0702*/ 	.byte	0xff
	.zero		1


	//   ....[96]....
        /*0704*/ 	.word	0x00005a10
        /*0708*/ 	.word	0x00000011
        /*070c*/ 	.word	0x00000100
        /*0710*/ 	.short	0x010a
        /*0712*/ 	.byte	0xff
	.zero		1


	//   ....[97]....
        /*0714*/ 	.word	0x00005b10
        /*0718*/ 	.word	0x00000000
        /*071c*/ 	.word	0x000000b0
        /*0720*/ 	.short	0x010a
        /*0722*/ 	.byte	0xff
	.zero		1


	//   ....[98]....
        /*0724*/ 	.word	0x00005d20
        /*0728*/ 	.word	0x00000011
        /*072c*/ 	.word	0x00000100
        /*0730*/ 	.short	0x010a
        /*0732*/ 	.byte	0xff
	.zero		1


	//   ....[99]....
        /*0734*/ 	.word	0x00006980
        /*0738*/ 	.word	0x000000ff
        /*073c*/ 	.word	0x00000000
        /*0740*/ 	.short	0x0101
        /*0742*/ 	.byte	0x05
	.zero		1


	//   ....[100]....
        /*0744*/ 	.word	0x00007180
        /*0748*/ 	.word	0x00000000
        /*074c*/ 	.word	0x00000000
        /*0750*/ 	.short	0x0101
        /*0752*/ 	.byte	0xff
	.zero		1


	//   ....[101]....
        /*0754*/ 	.word	0x00007420
        /*0758*/ 	.word	0x00000002
        /*075c*/ 	.word	0x00000150
        /*0760*/ 	.short	0x010a
        /*0762*/ 	.byte	0xff
	.zero		1


	//   ....[102]....
        /*0764*/ 	.word	0x00007480
        /*0768*/ 	.word	0x00000002
        /*076c*/ 	.word	0x00000058
        /*0770*/ 	.short	0x010a
        /*0772*/ 	.byte	0xff
	.zero		1


	//   ....[103]....
        /*0774*/ 	.word	0x000074e0
        /*0778*/ 	.word	0x00000002
        /*077c*/ 	.word	0x00000058
        /*0780*/ 	.short	0x010a
        /*0782*/ 	.byte	0xff
	.zero		1


	//   ....[104]....
        /*0784*/ 	.word	0x00007530
        /*0788*/ 	.word	0x00000002
        /*078c*/ 	.word	0x000000e0
        /*0790*/ 	.short	0x010a
        /*0792*/ 	.byte	0xff
	.zero		1


	//   ....[105]....
        /*0794*/ 	.word	0x00007590
        /*0798*/ 	.word	0x00000000
        /*079c*/ 	.word	0x00000000
        /*07a0*/ 	.short	0x010a
        /*07a2*/ 	.byte	0xff
	.zero		1


	//   ....[106]....
        /*07a4*/ 	.word	0x000075f0
        /*07a8*/ 	.word	0x00000000
        /*07ac*/ 	.word	0x00000000
        /*07b0*/ 	.short	0x010a
        /*07b2*/ 	.byte	0xff
	.zero		1


	//   ....[107]....
        /*07b4*/ 	.word	0x00007650
        /*07b8*/ 	.word	0x00000000
        /*07bc*/ 	.word	0x00000000
        /*07c0*/ 	.short	0x010a
        /*07c2*/ 	.byte	0xff
	.zero		1


	//   ....[108]....
        /*07c4*/ 	.word	0x000076b0
        /*07c8*/ 	.word	0x00000000
        /*07cc*/ 	.word	0x00000000
        /*07d0*/ 	.short	0x010a
        /*07d2*/ 	.byte	0xff
	.zero		1


	//   ....[109]....
        /*07d4*/ 	.word	0x00007710
        /*07d8*/ 	.word	0x00000000
        /*07dc*/ 	.word	0x00000000
        /*07e0*/ 	.short	0x010a
        /*07e2*/ 	.byte	0xff
	.zero		1


	//   ....[110]....
        /*07e4*/ 	.word	0x00007770
        /*07e8*/ 	.word	0x00000000
        /*07ec*/ 	.word	0x00000000
        /*07f0*/ 	.short	0x010a
        /*07f2*/ 	.byte	0xff
	.zero		1


	//   ....[111]....
        /*07f4*/ 	.word	0x000077d0
        /*07f8*/ 	.word	0x00000000
        /*07fc*/ 	.word	0x00000000
        /*0800*/ 	.short	0x010a
        /*0802*/ 	.byte	0xff
	.zero		1


	//   ....[112]....
        /*0804*/ 	.word	0x00007830
        /*0808*/ 	.word	0x00000000
        /*080c*/ 	.word	0x00000000
        /*0810*/ 	.short	0x010a
        /*0812*/ 	.byte	0xff
	.zero		1


	//   ....[113]....
        /*0814*/ 	.word	0x00007890
        /*0818*/ 	.word	0x00000000
        /*081c*/ 	.word	0x00000000
        /*0820*/ 	.short	0x010a
        /*0822*/ 	.byte	0xff
	.zero		1


	//   ....[114]....
        /*0824*/ 	.word	0x000078f0
        /*0828*/ 	.word	0x00000000
        /*082c*/ 	.word	0x00000000
        /*0830*/ 	.short	0x010a
        /*0832*/ 	.byte	0xff
	.zero		1


	//   ....[115]....
        /*0834*/ 	.word	0x00007940
        /*0838*/ 	.word	0x00000000
        /*083c*/ 	.word	0x00000140
        /*0840*/ 	.short	0x010a
        /*0842*/ 	.byte	0xff
	.zero		1


	//   ....[116]....
        /*0844*/ 	.word	0x000079a0
        /*0848*/ 	.word	0x00000000
        /*084c*/ 	.word	0x000000f0
        /*0850*/ 	.short	0x010a
        /*0852*/ 	.byte	0xff
	.zero		1


	//   ....[117]....
        /*0854*/ 	.word	0x000079f0
        /*0858*/ 	.word	0x00000000
        /*085c*/ 	.word	0x000000e0
        /*0860*/ 	.short	0x010a
        /*0862*/ 	.byte	0xff
	.zero		1


	//   ....[118]....
        /*0864*/ 	.word	0x00007a50
        /*0868*/ 	.word	0x00000000
        /*086c*/ 	.word	0x000000f0
        /*0870*/ 	.short	0x010a
        /*0872*/ 	.byte	0xff
	.zero		1


	//   ....[119]....
        /*0874*/ 	.word	0x00007aa0
        /*0878*/ 	.word	0x00000000
        /*087c*/ 	.word	0x000000e0
        /*0880*/ 	.short	0x010a
        /*0882*/ 	.byte	0xff
	.zero		1


	//   ....[120]....
        /*0884*/ 	.word	0x00007b00
        /*0888*/ 	.word	0x00000002
        /*088c*/ 	.word	0x00000120
        /*0890*/ 	.short	0x010a
        /*0892*/ 	.byte	0xff
	.zero		1


	//   ....[121]....
        /*0894*/ 	.word	0x00007b60
        /*0898*/ 	.word	0x00000000
        /*089c*/ 	.word	0x00000000
        /*08a0*/ 	.short	0x010a
        /*08a2*/ 	.byte	0xff
	.zero		1


	//   ....[122]....
        /*08a4*/ 	.word	0x00007bc0
        /*08a8*/ 	.word	0x00000000
        /*08ac*/ 	.word	0x00000000
        /*08b0*/ 	.short	0x010a
        /*08b2*/ 	.byte	0xff
	.zero		1


	//   ....[123]....
        /*08b4*/ 	.word	0x00007c20
        /*08b8*/ 	.word	0x00000000
        /*08bc*/ 	.word	0x00000000
        /*08c0*/ 	.short	0x010a
        /*08c2*/ 	.byte	0xff
	.zero		1


	//   ....[124]....
        /*08c4*/ 	.word	0x00007c80
        /*08c8*/ 	.word	0x00000000
        /*08cc*/ 	.word	0x00000000
        /*08d0*/ 	.short	0x010a
        /*08d2*/ 	.byte	0xff
	.zero		1


	//   ....[125]....
        /*08d4*/ 	.word	0x00007ce0
        /*08d8*/ 	.word	0x00000000
        /*08dc*/ 	.word	0x00000000
        /*08e0*/ 	.short	0x010a
        /*08e2*/ 	.byte	0xff
	.zero		1


	//   ....[126]....
        /*08e4*/ 	.word	0x00007d30
        /*08e8*/ 	.word	0x00000000
        /*08ec*/ 	.word	0x000000e0
        /*08f0*/ 	.short	0x010a
        /*08f2*/ 	.byte	0xff
	.zero		1


	//   ....[127]....
        /*08f4*/ 	.word	0x00007d90
        /*08f8*/ 	.word	0x00000000
        /*08fc*/ 	.word	0x000000d8
        /*0900*/ 	.short	0x010a
        /*0902*/ 	.byte	0xff
	.zero		1


	//   ....[128]....
        /*0904*/ 	.word	0x00007df0
        /*0908*/ 	.word	0x00000000
        /*090c*/ 	.word	0x000000c0
        /*0910*/ 	.short	0x010a
        /*0912*/ 	.byte	0xff
	.zero		1


	//   ....[129]....
        /*0914*/ 	.word	0x00007e50
        /*0918*/ 	.word	0x00000000
        /*091c*/ 	.word	0x00000000
        /*0920*/ 	.short	0x010a
        /*0922*/ 	.byte	0xff
	.zero		1


	//   ....[130]....
        /*0924*/ 	.word	0x00007ea0
        /*0928*/ 	.word	0x00000000
        /*092c*/ 	.word	0x000000e0
        /*0930*/ 	.short	0x010a
        /*0932*/ 	.byte	0xff
	.zero		1


	//   ....[131]....
        /*0934*/ 	.word	0x00007ef0
        /*0938*/ 	.word	0x00000000
        /*093c*/ 	.word	0x000000b0
        /*0940*/ 	.short	0x010a
        /*0942*/ 	.byte	0xff
	.zero		1


	//   ....[132]....
        /*0944*/ 	.word	0x00007f40
        /*0948*/ 	.word	0x00000011
        /*094c*/ 	.word	0x00000100
        /*0950*/ 	.short	0x010a
        /*0952*/ 	.byte	0xff
	.zero		1


	//----- nvinfo : EIATTR_NUM_MBARRIERS
	.align		4
.L_47:
        /*0954*/ 	.byte	0x03, 0x38
        /*0956*/ 	.short	0x002c


	//----- nvinfo : EIATTR_EXIT_INSTR_OFFSETS
	.align		4
        /*0958*/ 	.byte	0x04, 0x1c
        /*095a*/ 	.short	(.L_49 - .L_48)


	//   ....[0]....
.L_48:
        /*095c*/ 	.word	0x000029c0


	//   ....[1]....
        /*0960*/ 	.word	0x00002eb0


	//   ....[2]....
        /*0964*/ 	.word	0x00002f10


	//   ....[3]....
        /*0968*/ 	.word	0x00003e60


	//   ....[4]....
        /*096c*/ 	.word	0x00004c50


	//   ....[5]....
        /*0970*/ 	.word	0x00004c90


	//   ....[6]....
        /*0974*/ 	.word	0x00007330


	//   ....[7]....
        /*0978*/ 	.word	0x000073b0


	//   ....[8]....
        /*097c*/ 	.word	0x000073e0


	//   ....[9]....
        /*0980*/ 	.word	0x00007410


	//----- nvinfo : EIATTR_MAX_THREADS
	.align		4
.L_49:
        /*0984*/ 	.byte	0x04, 0x05
        /*0986*/ 	.short	(.L_51 - .L_50)
.L_50:
        /*0988*/ 	.word	0x00000100
        /*098c*/ 	.word	0x00000001
        /*0990*/ 	.word	0x00000001


	//----- nvinfo : EIATTR_CRS_STACK_SIZE
	.align		4
.L_51:
        /*0994*/ 	.byte	0x04, 0x1e
        /*0996*/ 	.short	(.L_53 - .L_52)
.L_52:
        /*0998*/ 	.word	0x00000000


	//----- nvinfo : EIATTR_CBANK_PARAM_SIZE
	.align		4
.L_53:
        /*099c*/ 	.byte	0x03, 0x19
        /*099e*/ 	.short	0x0800


	//----- nvinfo : EIATTR_PARAM_CBANK
	.align		4
        /*09a0*/ 	.byte	0x04, 0x0a
        /*09a2*/ 	.short	(.L_55 - .L_54)
	.align		4
.L_54:
        /*09a4*/ 	.word	index@(.nv.constant0._ZN7cutlass13device_kernelINS_4gemm6kernel13GemmUniversalIN4cute5tupleIJiiiiEEENS1_10collective13CollectiveMmaINS1_35MainloopSm100TmaUmmaWarpSpecializedILi11ELi2ELi4ENS5_IJNS4_1CILi1EEESB_SB_EEEEENS5_IJNSA_ILi64EEENSA_ILi80EEESE_EEENS_10bfloat16_tENS5_IJlSB_lEEESH_SI_NS4_8TiledMMAINS4_8MMA_AtomIJNS4_20SM100_MMA_F16BF16_SSISH_SH_fLi64ELi80ELNS4_4UMMA5MajorE0ELSN_0ELNSM_7ScaleInE0ELSO_0EEEEEENS4_6LayoutISC_NS5_IJNSA_ILi0EEESS_SS_EEEEENS5_IJNS4_10UnderscoreESV_SV_EEEEENS4_13SM90_TMA_LOADENS4_14ComposedLayoutINS4_7SwizzleILi3ELi4ELi3EEENS4_18smem_ptr_flag_bitsILi16EEENSR_INS5_IJNSA_ILi8EEESE_EEENS5_IJSE_SB_EEEEEEEvNS4_8identityESY_S18_vS19_EENS_8epilogue10collective18CollectiveEpilogueINS1B_23Sm100TmaWarpSpecializedILi2ELi1ELi40ELb1ELb0EEEJSG_NS5_IJNSR_ISE_SB_EENSR_ISF_SB_EEEEESH_SI_SH_SI_NS1B_6fusion15FusionCallbacksIS1F_NS1J_17LinearCombinationISH_fSH_fLNS_15FloatRoundStyleE2EEESG_S1I_JEEENS4_5SM1004TMEM4LOAD26SM100_TMEM_LOAD_16dp256b2xESY_NSZ_INS10_ILi1ELi4ELi3EEES13_NSR_INS5_IJS14_NSA_ILi16EEEEEENS5_IJS1U_SB_EEEEEEENS4_17SM75_U32x4_LDSM_NENS4_14SM90_TMA_STOREES1Y_NS4_17SM90_U32x4_STSM_NENS4_39AutoVectorizingCopyWithAssumedAlignmentILi128EEEEEEvvEEEEvNT_6ParamsE)
        /*09a8*/ 	.short	0x0380
        /*09aa*/ 	.short	0x0800


	//----- nvinfo : EIATTR_SW_WAR
	.align		4
.L_55:
        /*09ac*/ 	.byte	0x04, 0x36
        /*09ae*/ 	.short	(.L_57 - .L_56)
.L_56:
        /*09b0*/ 	.word	0x00000008
.L_57:


//--------------------- .nv.callgraph             --------------------------
	.section	.nv.callgraph,"",@"SHT_CUDA_CALLGRAPH"
	.align	4
	.sectionentsize	8
	.align		4
        /*0000*/ 	.word	0x00000000
	.align		4
        /*0004*/ 	.word	0xffffffff
	.align		4
        /*0008*/ 	.word	index@(_ZN7cutlass13device_kernelINS_4gemm6kernel13GemmUniversalIN4cute5tupleIJiiiiEEENS1_10collective13CollectiveMmaINS1_35MainloopSm100TmaUmmaWarpSpecializedILi11ELi2ELi4ENS5_IJNS4_1CILi1EEESB_SB_EEEEENS5_IJNSA_ILi64EEENSA_ILi80EEESE_EEENS_10bfloat16_tENS5_IJlSB_lEEESH_SI_NS4_8TiledMMAINS4_8MMA_AtomIJNS4_20SM100_MMA_F16BF16_SSISH_SH_fLi64ELi80ELNS4_4UMMA5MajorE0ELSN_0ELNSM_7ScaleInE0ELSO_0EEEEEENS4_6LayoutISC_NS5_IJNSA_ILi0EEESS_SS_EEEEENS5_IJNS4_10UnderscoreESV_SV_EEEEENS4_13SM90_TMA_LOADENS4_14ComposedLayoutINS4_7SwizzleILi3ELi4ELi3EEENS4_18smem_ptr_flag_bitsILi16EEENSR_INS5_IJNSA_ILi8EEESE_EEENS5_IJSE_SB_EEEEEEEvNS4_8identityESY_S18_vS19_EENS_8epilogue10collective18CollectiveEpilogueINS1B_23Sm100TmaWarpSpecializedILi2ELi1ELi40ELb1ELb0EEEJSG_NS5_IJNSR_ISE_SB_EENSR_ISF_SB_EEEEESH_SI_SH_SI_NS1B_6fusion15FusionCallbacksIS1F_NS1J_17LinearCombinationISH_fSH_fLNS_15FloatRoundStyleE2EEESG_S1I_JEEENS4_5SM1004TMEM4LOAD26SM100_TMEM_LOAD_16dp256b2xESY_NSZ_INS10_ILi1ELi4ELi3EEES13_NSR_INS5_IJS14_NSA_ILi16EEEEEENS5_IJS1U_SB_EEEEEEENS4_17SM75_U32x4_LDSM_NENS4_14SM90_TMA_STOREES1Y_NS4_17SM90_U32x4_STSM_NENS4_39AutoVectorizingCopyWithAssumedAlignmentILi128EEEEEEvvEEEEvNT_6ParamsE)
	.align		4
        /*000c*/ 	.word	index@(__assertfail)
	.align		4
        /*0010*/ 	.word	0x00000000
	.align		4
        /*0014*/ 	.word	0xfffffffe
	.align		4
        /*0018*/ 	.word	0x00000000
	.align		4
        /*001c*/ 	.word	0xfffffffd
	.align		4
        /*0020*/ 	.word	0x00000000
	.align		4
        /*0024*/ 	.word	0xfffffffc


//--------------------- .nv.constant4             --------------------------
	.section	.nv.constant4,"a",@progbits
	.align	8
	.align		8
.nv.constant4:
        /*0000*/ 	.dword	__assertfail
	.align		8
        /*0008*/ 	.dword	__unnamed_1
	.align		8
        /*0010*/ 	.dword	__unnamed_2
	.align		8
        /*0018*/ 	.dword	_ZN40_INTERNAL_67df8b7d_4_k_cu_e4a27048_145344cuda3std3__45__cpo5beginE
	.align		8
        /*0020*/ 	.dword	_ZN40_INTERNAL_67df8b7d_4_k_cu_e4a27048_145344cuda3std3__45__cpo3endE
	.align		8
        /*0028*/ 	.dword	_ZN40_INTERNAL_67df8b7d_4_k_cu_e4a27048_145344cuda3std3__45__cpo6cbeginE
	.align		8
        /*0030*/ 	.dword	_ZN40_INTERNAL_67df8b7d_4_k_cu_e4a27048_145344cuda3std3__45__cpo4cendE
	.align		8
        /*0038*/ 	.dword	_ZN40_INTERNAL_67df8b7d_4_k_cu_e4a27048_145344cuda3std3__442_GLOBAL__N__67df8b7d_4_k_cu_e4a27048_145346ignoreE
	.align		8
        /*0040*/ 	.dword	_ZN40_INTERNAL_67df8b7d_4_k_cu_e4a27048_145344cuda3std3__419piecewise_constructE
	.align		8
        /*0048*/ 	.dword	_ZN40_INTERNAL_67df8b7d_4_k_cu_e4a27048_145344cuda3std3__48in_placeE
	.align		8
        /*0050*/ 	.dword	_ZN40_INTERNAL_67df8b7d_4_k_cu_e4a27048_145344cuda3std6ranges3__45__cpo4swapE
	.align		8
        /*0058*/ 	.dword	_ZN40_INTERNAL_67df8b7d_4_k_cu_e4a27048_145344cuda3std6ranges3__45__cpo9iter_moveE
	.align		8
        /*0060*/ 	.dword	_ZN40_INTERNAL_67df8b7d_4_k_cu_e4a27048_145344cute7productE
	.align		8
        /*0068*/ 	.dword	_ZN40_INTERNAL_67df8b7d_4_k_cu_e4a27048_145344cute1_E
	.align		8
        /*0070*/ 	.dword	$str$25
	.align		8
        /*0078*/ 	.dword	$str$26
	.align		8
        /*0080*/ 	.dword	$str$27
	.align		8
        /*0088*/ 	.dword	$str$28


//--------------------- .text._ZN7cutlass13device_kernelINS_4gemm6kernel13GemmUniversalIN4cute5tupleIJiiiiEEENS1_10collective13CollectiveMmaINS1_35MainloopSm100TmaUmmaWarpSpecializedILi11ELi2ELi4ENS5_IJNS4_1CILi1EEESB_SB_EEEEENS5_IJNSA_ILi64EEENSA_ILi80EEESE_EEENS_10bfloat16_tENS5_IJlSB_lEEESH_SI_NS4_8TiledMMAINS4_8MMA_AtomIJNS4_20SM100_MMA_F16BF16_SSISH_SH_fLi64ELi80ELNS4_4UMMA5MajorE0ELSN_0ELNSM_7ScaleInE0ELSO_0EEEEEENS4_6LayoutISC_NS5_IJNSA_ILi0EEESS_SS_EEEEENS5_IJNS4_10UnderscoreESV_SV_EEEEENS4_13SM90_TMA_LOADENS4_14ComposedLayoutINS4_7SwizzleILi3ELi4ELi3EEENS4_18smem_ptr_flag_bitsILi16EEENSR_INS5_IJNSA_ILi8EEESE_EEENS5_IJSE_SB_EEEEEEEvNS4_8identityESY_S18_vS19_EENS_8epilogue10collective18CollectiveEpilogueINS1B_23Sm100TmaWarpSpecializedILi2ELi1ELi40ELb1ELb0EEEJSG_NS5_IJNSR_ISE_SB_EENSR_ISF_SB_EEEEESH_SI_SH_SI_NS1B_6fusion15FusionCallbacksIS1F_NS1J_17LinearCombinationISH_fSH_fLNS_15FloatRoundStyleE2EEESG_S1I_JEEENS4_5SM1004TMEM4LOAD26SM100_TMEM_LOAD_16dp256b2xESY_NSZ_INS10_ILi1ELi4ELi3EEES13_NSR_INS5_IJS14_NSA_ILi16EEEEEENS5_IJS1U_SB_EEEEEEENS4_17SM75_U32x4_LDSM_NENS4_14SM90_TMA_STOREES1Y_NS4_17SM90_U32x4_STSM_NENS4_39AutoVectorizingCopyWithAssumedAlignmentILi128EEEEEEvvEEEEvNT_6ParamsE --------------------------
	.section	.text._ZN7cutlass13device_kernelINS_4gemm6kernel13GemmUniversalIN4cute5tupleIJiiiiEEENS1_10collective13CollectiveMmaINS1_35MainloopSm100TmaUmmaWarpSpecializedILi11ELi2ELi4ENS5_IJNS4_1CILi1EEESB_SB_EEEEENS5_IJNSA_ILi64EEENSA_ILi80EEESE_EEENS_10bfloat16_tENS5_IJlSB_lEEESH_SI_NS4_8TiledMMAINS4_8MMA_AtomIJNS4_20SM100_MMA_F16BF16_SSISH_SH_fLi64ELi80ELNS4_4UMMA5MajorE0ELSN_0ELNSM_7ScaleInE0ELSO_0EEEEEENS4_6LayoutISC_NS5_IJNSA_ILi0EEESS_SS_EEEEENS5_IJNS4_10UnderscoreESV_SV_EEEEENS4_13SM90_TMA_LOADENS4_14ComposedLayoutINS4_7SwizzleILi3ELi4ELi3EEENS4_18smem_ptr_flag_bitsILi16EEENSR_INS5_IJNSA_ILi8EEESE_EEENS5_IJSE_SB_EEEEEEEvNS4_8identityESY_S18_vS19_EENS_8epilogue10collective18CollectiveEpilogueINS1B_23Sm100TmaWarpSpecializedILi2ELi1ELi40ELb1ELb0EEEJSG_NS5_IJNSR_ISE_SB_EENSR_ISF_SB_EEEEESH_SI_SH_SI_NS1B_6fusion15FusionCallbacksIS1F_NS1J_17LinearCombinationISH_fSH_fLNS_15FloatRoundStyleE2EEESG_S1I_JEEENS4_5SM1004TMEM4LOAD26SM100_TMEM_LOAD_16dp256b2xESY_NSZ_INS10_ILi1ELi4ELi3EEES13_NSR_INS5_IJS14_NSA_ILi16EEEEEENS5_IJS1U_SB_EEEEEEENS4_17SM75_U32x4_LDSM_NENS4_14SM90_TMA_STOREES1Y_NS4_17SM90_U32x4_STSM_NENS4_39AutoVectorizingCopyWithAssumedAlignmentILi128EEEEEEvvEEEEvNT_6ParamsE,"ax",@progbits
	.align	128
.text._ZN7cutlass13device_kernelINS_4gemm6kernel13GemmUniversalIN4cute5tupleIJiiiiEEENS1_10collective13CollectiveMmaINS1_35MainloopSm100TmaUmmaWarpSpecializedILi11ELi2ELi4ENS5_IJNS4_1CILi1EEESB_SB_EEEEENS5_IJNSA_ILi64EEENSA_ILi80EEESE_EEENS_10bfloat16_tENS5_IJlSB_lEEESH_SI_NS4_8TiledMMAINS4_8MMA_AtomIJNS4_20SM100_MMA_F16BF16_SSISH_SH_fLi64ELi80ELNS4_4UMMA5MajorE0ELSN_0ELNSM_7ScaleInE0ELSO_0EEEEEENS4_6LayoutISC_NS5_IJNSA_ILi0EEESS_SS_EEEEENS5_IJNS4_10UnderscoreESV_SV_EEEEENS4_13SM90_TMA_LOADENS4_14ComposedLayoutINS4_7SwizzleILi3ELi4ELi3EEENS4_18smem_ptr_flag_bitsILi16EEENSR_INS5_IJNSA_ILi8EEESE_EEENS5_IJSE_SB_EEEEEEEvNS4_8identityESY_S18_vS19_EENS_8epilogue10collective18CollectiveEpilogueINS1B_23Sm100TmaWarpSpecializedILi2ELi1ELi40ELb1ELb0EEEJSG_NS5_IJNSR_ISE_SB_EENSR_ISF_SB_EEEEESH_SI_SH_SI_NS1B_6fusion15FusionCallbacksIS1F_NS1J_17LinearCombinationISH_fSH_fLNS_15FloatRoundStyleE2EEESG_S1I_JEEENS4_5SM1004TMEM4LOAD26SM100_TMEM_LOAD_16dp256b2xESY_NSZ_INS10_ILi1ELi4ELi3EEES13_NSR_INS5_IJS14_NSA_ILi16EEEEEENS5_IJS1U_SB_EEEEEEENS4_17SM75_U32x4_LDSM_NENS4_14SM90_TMA_STOREES1Y_NS4_17SM90_U32x4_STSM_NENS4_39AutoVectorizingCopyWithAssumedAlignmentILi128EEEEEEvvEEEEvNT_6ParamsE:
        .type           _ZN7cutlass13device_kernelINS_4gemm6kernel13GemmUniversalIN4cute5tupleIJiiiiEEENS1_10collective13CollectiveMmaINS1_35MainloopSm100TmaUmmaWarpSpecializedILi11ELi2ELi4ENS5_IJNS4_1CILi1EEESB_SB_EEEEENS5_IJNSA_ILi64EEENSA_ILi80EEESE_EEENS_10bfloat16_tENS5_IJlSB_lEEESH_SI_NS4_8TiledMMAINS4_8MMA_AtomIJNS4_20SM100_MMA_F16BF16_SSISH_SH_fLi64ELi80ELNS4_4UMMA5MajorE0ELSN_0ELNSM_7ScaleInE0ELSO_0EEEEEENS4_6LayoutISC_NS5_IJNSA_ILi0EEESS_SS_EEEEENS5_IJNS4_10UnderscoreESV_SV_EEEEENS4_13SM90_TMA_LOADENS4_14ComposedLayoutINS4_7SwizzleILi3ELi4ELi3EEENS4_18smem_ptr_flag_bitsILi16EEENSR_INS5_IJNSA_ILi8EEESE_EEENS5_IJSE_SB_EEEEEEEvNS4_8identityESY_S18_vS19_EENS_8epilogue10collective18CollectiveEpilogueINS1B_23Sm100TmaWarpSpecializedILi2ELi1ELi40ELb1ELb0EEEJSG_NS5_IJNSR_ISE_SB_EENSR_ISF_SB_EEEEESH_SI_SH_SI_NS1B_6fusion15FusionCallbacksIS1F_NS1J_17LinearCombinationISH_fSH_fLNS_15FloatRoundStyleE2EEESG_S1I_JEEENS4_5SM1004TMEM4LOAD26SM100_TMEM_LOAD_16dp256b2xESY_NSZ_INS10_ILi1ELi4ELi3EEES13_NSR_INS5_IJS14_NSA_ILi16EEEEEENS5_IJS1U_SB_EEEEEEENS4_17SM75_U32x4_LDSM_NENS4_14SM90_TMA_STOREES1Y_NS4_17SM90_U32x4_STSM_NENS4_39AutoVectorizingCopyWithAssumedAlignmentILi128EEEEEEvvEEEEvNT_6ParamsE,@function
        .size           _ZN7cutlass13device_kernelINS_4gemm6kernel13GemmUniversalIN4cute5tupleIJiiiiEEENS1_10collective13CollectiveMmaINS1_35MainloopSm100TmaUmmaWarpSpecializedILi11ELi2ELi4ENS5_IJNS4_1CILi1EEESB_SB_EEEEENS5_IJNSA_ILi64EEENSA_ILi80EEESE_EEENS_10bfloat16_tENS5_IJlSB_lEEESH_SI_NS4_8TiledMMAINS4_8MMA_AtomIJNS4_20SM100_MMA_F16BF16_SSISH_SH_fLi64ELi80ELNS4_4UMMA5MajorE0ELSN_0ELNSM_7ScaleInE0ELSO_0EEEEEENS4_6LayoutISC_NS5_IJNSA_ILi0EEESS_SS_EEEEENS5_IJNS4_10UnderscoreESV_SV_EEEEENS4_13SM90_TMA_LOADENS4_14ComposedLayoutINS4_7SwizzleILi3ELi4ELi3EEENS4_18smem_ptr_flag_bitsILi16EEENSR_INS5_IJNSA_ILi8EEESE_EEENS5_IJSE_SB_EEEEEEEvNS4_8identityESY_S18_vS19_EENS_8epilogue10collective18CollectiveEpilogueINS1B_23Sm100TmaWarpSpecializedILi2ELi1ELi40ELb1ELb0EEEJSG_NS5_IJNSR_ISE_SB_EENSR_ISF_SB_EEEEESH_SI_SH_SI_NS1B_6fusion15FusionCallbacksIS1F_NS1J_17LinearCombinationISH_fSH_fLNS_15FloatRoundStyleE2EEESG_S1I_JEEENS4_5SM1004TMEM4LOAD26SM100_TMEM_LOAD_16dp256b2xESY_NSZ_INS10_ILi1ELi4ELi3EEES13_NSR_INS5_IJS14_NSA_ILi16EEEEEENS5_IJS1U_SB_EEEEEEENS4_17SM75_U32x4_LDSM_NENS4_14SM90_TMA_STOREES1Y_NS4_17SM90_U32x4_STSM_NENS4_39AutoVectorizingCopyWithAssumedAlignmentILi128EEEEEEvvEEEEvNT_6ParamsE,(.L_x_163 - _ZN7cutlass13device_kernelINS_4gemm6kernel13GemmUniversalIN4cute5tupleIJiiiiEEENS1_10collective13CollectiveMmaINS1_35MainloopSm100TmaUmmaWarpSpecializedILi11ELi2ELi4ENS5_IJNS4_1CILi1EEESB_SB_EEEEENS5_IJNSA_ILi64EEENSA_ILi80EEESE_EEENS_10bfloat16_tENS5_IJlSB_lEEESH_SI_NS4_8TiledMMAINS4_8MMA_AtomIJNS4_20SM100_MMA_F16BF16_SSISH_SH_fLi64ELi80ELNS4_4UMMA5MajorE0ELSN_0ELNSM_7ScaleInE0ELSO_0EEEEEENS4_6LayoutISC_NS5_IJNSA_ILi0EEESS_SS_EEEEENS5_IJNS4_10UnderscoreESV_SV_EEEEENS4_13SM90_TMA_LOADENS4_14ComposedLayoutINS4_7SwizzleILi3ELi4ELi3EEENS4_18smem_ptr_flag_bitsILi16EEENSR_INS5_IJNSA_ILi8EEESE_EEENS5_IJSE_SB_EEEEEEEvNS4_8identityESY_S18_vS19_EENS_8epilogue10collective18CollectiveEpilogueINS1B_23Sm100TmaWarpSpecializedILi2ELi1ELi40ELb1ELb0EEEJSG_NS5_IJNSR_ISE_SB_EENSR_ISF_SB_EEEEESH_SI_SH_SI_NS1B_6fusion15FusionCallbacksIS1F_NS1J_17LinearCombinationISH_fSH_fLNS_15FloatRoundStyleE2EEESG_S1I_JEEENS4_5SM1004TMEM4LOAD26SM100_TMEM_LOAD_16dp256b2xESY_NSZ_INS10_ILi1ELi4ELi3EEES13_NSR_INS5_IJS14_NSA_ILi16EEEEEENS5_IJS1U_SB_EEEEEEENS4_17SM75_U32x4_LDSM_NENS4_14SM90_TMA_STOREES1Y_NS4_17SM90_U32x4_STSM_NENS4_39AutoVectorizingCopyWithAssumedAlignmentILi128EEEEEEvvEEEEvNT_6ParamsE)
        .other          _ZN7cutlass13device_kernelINS_4gemm6kernel13GemmUniversalIN4cute5tupleIJiiiiEEENS1_10collective13CollectiveMmaINS1_35MainloopSm100TmaUmmaWarpSpecializedILi11ELi2ELi4ENS5_IJNS4_1CILi1EEESB_SB_EEEEENS5_IJNSA_ILi64EEENSA_ILi80EEESE_EEENS_10bfloat16_tENS5_IJlSB_lEEESH_SI_NS4_8TiledMMAINS4_8MMA_AtomIJNS4_20SM100_MMA_F16BF16_SSISH_SH_fLi64ELi80ELNS4_4UMMA5MajorE0ELSN_0ELNSM_7ScaleInE0ELSO_0EEEEEENS4_6LayoutISC_NS5_IJNSA_ILi0EEESS_SS_EEEEENS5_IJNS4_10UnderscoreESV_SV_EEEEENS4_13SM90_TMA_LOADENS4_14ComposedLayoutINS4_7SwizzleILi3ELi4ELi3EEENS4_18smem_ptr_flag_bitsILi16EEENSR_INS5_IJNSA_ILi8EEESE_EEENS5_IJSE_SB_EEEEEEEvNS4_8identityESY_S18_vS19_EENS_8epilogue10collective18CollectiveEpilogueINS1B_23Sm100TmaWarpSpecializedILi2ELi1ELi40ELb1ELb0EEEJSG_NS5_IJNSR_ISE_SB_EENSR_ISF_SB_EEEEESH_SI_SH_SI_NS1B_6fusion15FusionCallbacksIS1F_NS1J_17LinearCombinationISH_fSH_fLNS_15FloatRoundStyleE2EEESG_S1I_JEEENS4_5SM1004TMEM4LOAD26SM100_TMEM_LOAD_16dp256b2xESY_NSZ_INS10_ILi1ELi4ELi3EEES13_NSR_INS5_IJS14_NSA_ILi16EEEEEENS5_IJS1U_SB_EEEEEEENS4_17SM75_U32x4_LDSM_NENS4_14SM90_TMA_STOREES1Y_NS4_17SM90_U32x4_STSM_NENS4_39AutoVectorizingCopyWithAssumedAlignmentILi128EEEEEEvvEEEEvNT_6ParamsE,@"STO_CUDA_ENTRY STV_DEFAULT"
_ZN7cutlass13device_kernelINS_4gemm6kernel13GemmUniversalIN4cute5tupleIJiiiiEEENS1_10collective13CollectiveMmaINS1_35MainloopSm100TmaUmmaWarpSpecializedILi11ELi2ELi4ENS5_IJNS4_1CILi1EEESB_SB_EEEEENS5_IJNSA_ILi64EEENSA_ILi80EEESE_EEENS_10bfloat16_tENS5_IJlSB_lEEESH_SI_NS4_8TiledMMAINS4_8MMA_AtomIJNS4_20SM100_MMA_F16BF16_SSISH_SH_fLi64ELi80ELNS4_4UMMA5MajorE0ELSN_0ELNSM_7ScaleInE0ELSO_0EEEEEENS4_6LayoutISC_NS5_IJNSA_ILi0EEESS_SS_EEEEENS5_IJNS4_10UnderscoreESV_SV_EEEEENS4_13SM90_TMA_LOADENS4_14ComposedLayoutINS4_7SwizzleILi3ELi4ELi3EEENS4_18smem_ptr_flag_bitsILi16EEENSR_INS5_IJNSA_ILi8EEESE_EEENS5_IJSE_SB_EEEEEEEvNS4_8identityESY_S18_vS19_EENS_8epilogue10collective18CollectiveEpilogueINS1B_23Sm100TmaWarpSpecializedILi2ELi1ELi40ELb1ELb0EEEJSG_NS5_IJNSR_ISE_SB_EENSR_ISF_SB_EEEEESH_SI_SH_SI_NS1B_6fusion15FusionCallbacksIS1F_NS1J_17LinearCombinationISH_fSH_fLNS_15FloatRoundStyleE2EEESG_S1I_JEEENS4_5SM1004TMEM4LOAD26SM100_TMEM_LOAD_16dp256b2xESY_NSZ_INS10_ILi1ELi4ELi3EEES13_NSR_INS5_IJS14_NSA_ILi16EEEEEENS5_IJS1U_SB_EEEEEEENS4_17SM75_U32x4_LDSM_NENS4_14SM90_TMA_STOREES1Y_NS4_17SM90_U32x4_STSM_NENS4_39AutoVectorizingCopyWithAssumedAlignmentILi128EEEEEEvvEEEEvNT_6ParamsE:
[----:B------:R-:W1:Y:S01]  /*0000*/  LDC R1, c[0x0][0x37c] ;  /* 0x0000df00ff017b82 */ /* 0x000e620000000800 */
[----:B------:R-:W2:Y:S01]  /*0010*/  S2R R121, SR_TID.X ;  /* 0x0000000000797919 */ /* 0x000ea20000002100 */
[----:B------:R-:W3:Y:S01]  /*0020*/  LDCU.64 UR4, c[0x0][0x890] ;  /* 0x00011200ff0477ac */ /* 0x000ee20008000a00 */
[----:B------:R-:W-:Y:S02]  /*0030*/  PRMT R110, RZ, 0x7610, R110 ;  /* 0x00007610ff6e7816 */ /* 0x000fe4000000006e */
[----:B------:R-:W-:Y:S01]  /*0040*/  ELECT P5, URZ, PT ;  /* 0x0000000000ff782f */ /* 0x000fe200038a0000 */
[----:B------:R-:W4:Y:S01]  /*0050*/  LDCU.64 UR46, c[0x0][0x358] ;  /* 0x00006b00ff2e77ac */ /* 0x000f220008000a00 */
[----:B---3--:R-:W-:-:S04]  /*0060*/  UISETP.NE.U32.AND UP0, UPT, UR4, URZ, UPT ;  /* 0x000000ff0400728c */ /* 0x008fc8000bf05070 */
[----:B------:R-:W-:Y:S01]  /*0070*/  UISETP.NE.AND.EX UP0, UPT, UR5, URZ, UPT, UP0 ;  /* 0x000000ff0500728c */ /* 0x000fe2000bf05300 */
[----:B--2---:R-:W-:-:S05]  /*0080*/  SHF.R.U32.HI R115, RZ, 0x5, R121 ;  /* 0x00000005ff737819 */ /* 0x004fca0000011679 */
[----:B------:R-:W2:Y:S02]  /*0090*/  SHFL.IDX PT, R0, R115, RZ, 0x1f ;  /* 0x00001fff73007589 */ /* 0x000ea400000e0000 */
[----:B--2---:R-:W-:Y:S01]  /*00a0*/  R2UR UR8, R0 ;  /* 0x00000000000872ca */ /* 0x004fe200000e0000 */
[----:B-1--4-:R-:W-:-:S14]  /*00b0*/  BRA.U UP0, `(.L_x_0) ;  /* 0x00000001002c7547 */ /* 0x012fdc000b800000 */
[----:B------:R-:W1:Y:S02]  /*00c0*/  LDCU.64 UR6, c[0x0][0x888] ;  /* 0x00011100ff0677ac */ /* 0x000e640008000a00 */
[----:B-1----:R-:W-:-:S04]  /*00d0*/  UISETP.NE.U32.AND UP0, UPT, UR6, URZ, UPT ;  /* 0x000000ff0600728c */ /* 0x002fc8000bf05070 */
[----:B------:R-:W-:-:S09]  /*00e0*/  UISETP.NE.AND.EX UP0, UPT, UR7, URZ, UPT, UP0 ;  /* 0x000000ff0700728c */ /* 0x000fd2000bf05300 */
[----:B------:R-:W-:Y:S05]  /*00f0*/  BRA.U !UP0, `(.L_x_1) ;  /* 0x0000000108107547 */ /* 0x000fea000b800000 */
[----:B------:R-:W1:Y:S02]  /*0100*/  LDC.64 R2, c[0x0][0x888] ;  /* 0x00022200ff027b82 */ /* 0x000e640000000a00 */
[----:B-1----:R1:W5:Y:S01]  /*0110*/  LDG.E R67, desc[UR46][R2.64] ;  /* 0x0000002e02437981 */ /* 0x002362000c1e1900 */
[----:B------:R-:W-:Y:S01]  /*0120*/  HFMA2 R110, -RZ, RZ, 0, 5.9604644775390625e-08 ;  /* 0x00000001ff6e7431 */ /* 0x000fe200000001ff */
[----:B------:R-:W-:Y:S05]  /*0130*/  BRA `(.L_x_0) ;  /* 0x00000000000c7947 */ /* 0x000fea0003800000 */
.L_x_1:
[----:B------:R-:W1:Y:S01]  /*0140*/  LDCU UR6, c[0x0][0x880] ;  /* 0x00011000ff0677ac */ /* 0x000e620008000800 */
[----:B------:R-:W-:Y:S01]  /*0150*/  HFMA2 R110, -RZ, RZ, 0, 5.9604644775390625e-08 ;  /* 0x00000001ff6e7431 */ /* 0x000fe200000001ff */
[----:B-1----:R-:W-:-:S07]  /*0160*/  MOV R67, UR6 ;  /* 0x0000000600437c02 */ /* 0x002fce0008000f00 */
.L_x_0:
[----:B------:R-:W2:Y:S02]  /*0170*/  LDCU.64 UR6, c[0x0][0x8b0] ;  /* 0x00011600ff0677ac */ /* 0x000ea40008000a00 */
[----:B--2---:R-:W-:-:S04]  /*0180*/  UISETP.NE.U32.AND UP0, UPT, UR6, URZ, UPT ;  /* 0x000000ff0600728c */ /* 0x004fc8000bf05070 */
[----:B------:R-:W-:-:S09]  /*0190*/  UISETP.NE.AND.EX UP0, UPT, UR7, URZ, UPT, UP0 ;  /* 0x000000ff0700728c */ /* 0x000fd2000bf05300 */
[----:B------:R-:W-:Y:S05]  /*01a0*/  BRA.U UP0, `(.L_x_2) ;  /* 0x0000000100247547 */ /* 0x000fea000b800000 */
[----:B------:R-:W2:Y:S02]  /*01b0*/  LDCU.64 UR6, c[0x0][0x8a8] ;  /* 0x00011500ff0677ac */ /* 0x000ea40008000a00 */
[----:B--2---:R-:W-:-:S04]  /*01c0*/  UISETP.NE.U32.AND UP0, UPT, UR6, URZ, UPT ;  /* 0x000000ff0600728c */ /* 0x004fc8000bf05070 */
[----:B------:R-:W-:-:S09]  /*01d0*/  UISETP.NE.AND.EX UP0, UPT, UR7, URZ, UPT, UP0 ;  /* 0x000000ff0700728c */ /* 0x000fd2000bf05300 */
[----:B------:R-:W-:Y:S05]  /*01e0*/  BRA.U !UP0, `(.L_x_3) ;  /* 0x00000001080c7547 */ /* 0x000fea000b800000 */
[----:B-1----:R-:W1:Y:S02]  /*01f0*/  LDC.64 R2, c[0x0][0x8a8] ;  /* 0x00022a00ff027b82 */ /* 0x002e640000000a00 */
[----:B-1----:R2:W5:Y:S01]  /*0200*/  LDG.E R66, desc[UR46][R2.64] ;  /* 0x0000002e02427981 */ /* 0x002562000c1e1900 */
[----:B------:R-:W-:Y:S05]  /*0210*/  BRA `(.L_x_2) ;  /* 0x0000000000087947 */ /* 0x000fea0003800000 */
.L_x_3:
[----:B------:R-:W2:Y:S02]  /*0220*/  LDCU UR6, c[0x0][0x8a0] ;  /* 0x00011400ff0677ac */ /* 0x000ea40008000800 */
[----:B--2---:R-:W-:Y:S02]  /*0230*/  MOV R66, UR6 ;  /* 0x0000000600427c02 */ /* 0x004fe40008000f00 */
.L_x_2:
[----:B------:R-:W-:Y:S01]  /*0240*/  IMAD.U32 R0, RZ, RZ, UR8 ;  /* 0x00000008ff007e24 */ /* 0x000fe2000f8e00ff */
[----:B------:R-:W-:Y:S04]  /*0250*/  BSSY.RECONVERGENT B0, `(.L_x_4) ;  /* 0x000000c000007945 */ /* 0x000fe80003800200 */
[C---:B------:R-:W-:Y:S02]  /*0260*/  ISETP.NE.OR P1, PT, R0.reuse, 0x1, !P5 ;  /* 0x000000010000780c */ /* 0x040fe40006f25670 */
[----:B------:R-:W-:-:S11]  /*0270*/  ISETP.NE.OR P0, PT, R0, 0x3, !P5 ;  /* 0x000000030000780c */ /* 0x000fd60006f05670 */
[----:B------:R-:W-:Y:S05]  /*0280*/  @P1 BRA `(.L_x_5) ;  /* 0x0000000000201947 */ /* 0x000fea0003800000 */
[----:B------:R-:W3:Y:S02]  /*0290*/  LDCU.64 UR6, c[0x0][0x348] ;  /* 0x00006900ff0677ac */ /* 0x000ee40008000a00 */
[----:B---3--:R-:W-:Y:S02]  /*02a0*/  UIADD3 UR10, UP1, UPT, UR6, 0x80, URZ ;  /* 0x00000080060a7890 */ /* 0x008fe4000ff3e0ff */
[----:B------:R-:W-:Y:S02]  /*02b0*/  UIADD3 UR6, UP0, UPT, UR6, 0x180, URZ ;  /* 0x0000018006067890 */ /* 0x000fe4000ff1e0ff */
[----:B------:R-:W-:Y:S02]  /*02c0*/  UIADD3.X UR11, UPT, UPT, URZ, UR7, URZ, UP1, !UPT ;  /* 0x00000007ff0b7290 */ /* 0x000fe40008ffe4ff */
[----:B------:R-:W-:-:S07]  /*02d0*/  UIADD3.X UR7, UPT, UPT, URZ, UR7, URZ, UP0, !UPT ;  /* 0x00000007ff077290 */ /* 0x000fce00087fe4ff */
[----:B------:R3:W-:Y:S02]  /*02e0*/  UTMACCTL.PF [UR10] ;  /* 0x000000000a0079b9 */ /* 0x0007e40008040000 */
[----:B------:R3:W-:Y:S02]  /*02f0*/  UTMACCTL.PF [UR6] ;  /* 0x00000000060079b9 */ /* 0x0007e40008040000 */
[----:B---3--:R-:W-:Y:S01]  /*0300*/  NOP ;  /* 0x0000000000007918 */ /* 0x008fe20000000000 */
.L_x_5:
[----:B------:R-:W-:Y:S05]  /*0310*/  BSYNC.RECONVERGENT B0 ;  /* 0x0000000000007941 */ /* 0x000fea0003800200 */
.L_x_4:
[----:B------:R-:W-:Y:S04]  /*0320*/  BSSY.RECONVERGENT B0, `(.L_x_6) ;  /* 0x000000a000007945 */ /* 0x000fe80003800200 */
        /* <DEDUP_REMOVED lines=9> */
.L_x_7:
[----:B------:R-:W-:Y:S05]  /*03c0*/  BSYNC.RECONVERGENT B0 ;  /* 0x0000000000007941 */ /* 0x000fea0003800200 */
.L_x_6:
[----:B------:R-:W3:Y:S01]  /*03d0*/  LDCU.64 UR6, c[0x0][0x888] ;  /* 0x00011100ff0677ac */ /* 0x000ee20008000a00 */
[----:B------:R-:W-:Y:S02]  /*03e0*/  UISETP.EQ.U32.AND UP1, UPT, UR4, URZ, UPT ;  /* 0x000000ff0400728c */ /* 0x000fe4000bf22070 */
[----:B------:R-:W-:Y:S02]  /*03f0*/  UPLOP3.LUT UP2, UPT, UPT, UPT, UPT, 0x80, 0x8 ;  /* 0x000000000008789c */ /* 0x000fe40003f4f070 */
[----:B---3--:R-:W-:-:S04]  /*0400*/  UISETP.NE.U32.AND UP0, UPT, UR6, URZ, UPT ;  /* 0x000000ff0600728c */ /* 0x008fc8000bf05070 */
[----:B------:R-:W-:-:S04]  /*0410*/  UISETP.NE.AND.EX UP0, UPT, UR7, URZ, UPT, UP0 ;  /* 0x000000ff0700728c */ /* 0x000fc8000bf05300 */
[----:B------:R-:W-:-:S04]  /*0420*/  UISETP.EQ.OR.EX UP3, UPT, UR5, URZ, !UP0, UP1 ;  /* 0x000000ff0500728c */ /* 0x000fc8000c762710 */
[----:B------:R-:W-:-:S05]  /*0430*/  UP2UR UR44, UPR, URZ, 0x8 ;  /* 0x00000008ff2c7883 */ /* 0x000fca0008000000 */
[----:B------:R-:W-:Y:S07]  /*0440*/  BRA.U !UP3, `(.L_x_8) ;  /* 0x000000010b207547 */ /* 0x000fee000b800000 */
[----:B------:R-:W-:Y:S01]  /*0450*/  UISETP.NE.U32.AND UP2, UPT, UR4, URZ, UPT ;  /* 0x000000ff0400728c */ /* 0x000fe2000bf45070 */
[----:B-----5:R-:W-:Y:S01]  /*0460*/  FSETP.NEU.AND P0, PT, R67, RZ, PT ;  /* 0x000000ff4300720b */ /* 0x020fe20003f0d000 */
[----:B------:R-:W-:Y:S02]  /*0470*/  USEL UR4, URZ, 0xffffffff, UP0 ;  /* 0xffffffffff047887 */ /* 0x000fe40008000000 */
[----:B------:R-:W-:-:S10]  /*0480*/  UISETP.NE.AND.EX UP2, UPT, UR5, URZ, UPT, UP2 ;  /* 0x000000ff0500728c */ /* 0x000fd4000bf45320 */
[----:B------:R-:W-:Y:S01]  /*0490*/  VOTEU.ANY UP1, P0 ;  /* 0x0000000000ff7886 */ /* 0x000fe20000020100 */
[----:B------:R-:W-:-:S04]  /*04a0*/  @!UP2 USEL UR4, URZ, 0xffffffff, UP1 ;  /* 0xffffffffff04a887 */ /* 0x000fc80008800000 */
[----:B------:R-:W-:-:S04]  /*04b0*/  ULOP3.LUT UR4, UR4, 0x1, URZ, 0xc0, !UPT ;  /* 0x0000000104047892 */ /* 0x000fc8000f8ec0ff */
[----:B------:R-:W-:-:S11]  /*04c0*/  UISETP.NE.U32.AND UP2, UPT, UR4, 0x1, UPT ;  /* 0x000000010400788c */ /* 0x000fd6000bf45070 */
.L_x_8:
[----:B-12---:R-:W1:Y:S01]  /*04d0*/  SHFL.IDX PT, R2, R115, RZ, 0x1f ;  /* 0x00001fff73027589 */ /* 0x006e6200000e0000 */
[----:B------:R-:W-:-:S04]  /*04e0*/  UISETP.NE.AND UP1, UPT, UR8, 0x2, UPT ;  /* 0x000000020800788c */ /* 0x000fc8000bf25270 */
[----:B------:R-:W-:Y:S01]  /*04f0*/  USEL UR7, URZ, 0x1, UP1 ;  /* 0x00000001ff077887 */ /* 0x000fe20008800000 */
[----:B-1----:R-:W-:-:S13]  /*0500*/  ISETP.NE.AND P0, PT, R2, RZ, PT ;  /* 0x000000ff0200720c */ /* 0x002fda0003f05270 */
[----:B------:R-:W-:Y:S05]  /*0510*/  @P0 BRA `(.L_x_9) ;  /* 0x00000000008c0947 */ /* 0x000fea0003800000 */
[----:B------:R-:W-:Y:S01]  /*0520*/  ELECT P0, URZ, PT ;  /* 0x0000000000ff782f */ /* 0x000fe20003800000 */
[----:B------:R-:W-:-:S12]  /*0530*/  BSSY.RECONVERGENT B0, `(.L_x_9) ;  /* 0x0000021000007945 */ /* 0x000fd80003800200 */
[----:B------:R-:W-:Y:S05]  /*0540*/  @!P0 BRA `(.L_x_10) ;  /* 0x00000000007c8947 */ /* 0x000fea0003800000 */
[----:B------:R-:W1:Y:S01]  /*0550*/  S2UR UR5, SR_CgaCtaId ;  /* 0x00000000000579c3 */ /* 0x000e620000008800 */
[----:B------:R-:W-:Y:S01]  /*0560*/  UMOV UR6, 0x400 ;  /* 0x0000040000067882 */ /* 0x000fe20000000000 */
[----:B------:R-:W-:Y:S02]  /*0570*/  UMOV UR4, 0x1 ;  /* 0x0000000100047882 */ /* 0x000fe40000000000 */
[----:B------:R-:W-:-:S04]  /*0580*/  UIADD3 UR10, UPT, UPT, -UR4, 0x100000, URZ ;  /* 0x00100000040a7890 */ /* 0x000fc8000fffe1ff */
[----:B------:R-:W-:Y:S02]  /*0590*/  USHF.L.U32 UR11, UR10, 0xb, URZ ;  /* 0x0000000b0a0b7899 */ /* 0x000fe400080006ff */
[----:B------:R-:W-:Y:S02]  /*05a0*/  USHF.L.U32 UR10, UR10, 0x1, URZ ;  /* 0x000000010a0a7899 */ /* 0x000fe400080006ff */
[----:B-1----:R-:W-:Y:S01]  /*05b0*/  ULEA UR5, UR5, UR6, 0x18 ;  /* 0x0000000605057291 */ /* 0x002fe2000f8ec0ff */
[----:B------:R-:W1:Y:S11]  /*05c0*/  FENCE.VIEW.ASYNC.S ;  /* 0x00000000000073c6 */ /* 0x000e760000000000 */
[----:B-1----:R1:W2:Y:S01]  /*05d0*/  SYNCS.EXCH.64 URZ, [UR5], UR10 ;  /* 0x0000000a05ff75b2 */ /* 0x0022a20008000100 */
[----:B------:R1:W3:Y:S01]  /*05e0*/  SYNCS.EXCH.64 URZ, [UR5+0x58], UR10 ;  /* 0x0000580a05ff75b2 */ /* 0x0002e20008000100 */
[----:B------:R1:W4:Y:S01]  /*05f0*/  SYNCS.EXCH.64 URZ, [UR5+0x8], UR10 ;  /* 0x0000080a05ff75b2 */ /* 0x0003220008000100 */
[----:B------:R1:W1:Y:S01]  /*0600*/  SYNCS.EXCH.64 URZ, [UR5+0x60], UR10 ;  /* 0x0000600a05ff75b2 */ /* 0x0002620008000100 */
        /* <DEDUP_REMOVED lines=18> */
[----:B------:R-:W-:Y:S01]  /*0730*/  NOP ;  /* 0x0000000000007918 */ /* 0x000fe20000000000 */
.L_x_10:
[----:B-1----:R-:W-:Y:S05]  /*0740*/  BSYNC.RECONVERGENT B0 ;  /* 0x0000000000007941 */ /* 0x002fea0003800200 */
.L_x_9:
[----:B------:R-:W1:Y:S01]  /*0750*/  SHFL.IDX PT, R2, R115, RZ, 0x1f ;  /* 0x00001fff73027589 */ /* 0x000e6200000e0000 */
[----:B------:R-:W-:Y:S01]  /*0760*/  NOP ;  /* 0x0000000000007918 */ /* 0x000fe20000000000 */
[----:B-1----:R-:W-:-:S13]  /*0770*/  ISETP.NE.AND P0, PT, R2, 0x1, PT ;  /* 0x000000010200780c */ /* 0x002fda0003f05270 */
[----:B------:R-:W-:Y:S05]  /*0780*/  @P0 BRA `(.L_x_11) ;  /* 0x0000000000480947 */ /* 0x000fea0003800000 */
[----:B------:R-:W1:Y:S01]  /*0790*/  S2UR UR6, SR_CgaCtaId ;  /* 0x00000000000679c3 */ /* 0x000e620000008800 */
[----:B------:R-:W-:Y:S01]  /*07a0*/  UMOV UR9, 0x400 ;  /* 0x0000040000097882 */ /* 0x000fe20000000000 */
[----:B------:R-:W-:Y:S01]  /*07b0*/  UMOV UR5, 0x20 ;  /* 0x0000002000057882 */ /* 0x000fe20000000000 */
[----:B------:R-:W-:Y:S01]  /*07c0*/  UMOV UR4, 0x80 ;  /* 0x0000008000047882 */ /* 0x000fe20000000000 */
[----:B------:R-:W-:-:S04]  /*07d0*/  UIADD3 UR10, UPT, UPT, -UR5, 0x100000, URZ ;  /* 0x00100000050a7890 */ /* 0x000fc8000fffe1ff */
[----:B------:R-:W-:Y:S02]  /*07e0*/  USHF.L.U32 UR11, UR10, 0xb, URZ ;  /* 0x0000000b0a0b7899 */ /* 0x000fe400080006ff */
[----:B------:R-:W-:Y:S02]  /*07f0*/  USHF.L.U32 UR10, UR10, 0x1, URZ ;  /* 0x000000010a0a7899 */ /* 0x000fe400080006ff */
[----:B------:R-:W-:-:S04]  /*0800*/  UIADD3 UR4, UPT, UPT, -UR4, 0x100000, URZ ;  /* 0x0010000004047890 */ /* 0x000fc8000fffe1ff */
[----:B------:R-:W-:Y:S02]  /*0810*/  USHF.L.U32 UR5, UR4, 0xb, URZ ;  /* 0x0000000b04057899 */ /* 0x000fe400080006ff */
[----:B------:R-:W-:Y:S01]  /*0820*/  USHF.L.U32 UR4, UR4, 0x1, URZ ;  /* 0x0000000104047899 */ /* 0x000fe200080006ff */
[----:B------:R-:W-:Y:S01]  /*0830*/  ELECT P0, URZ, PT ;  /* 0x0000000000ff782f */ /* 0x000fe20003800000 */
[----:B-1----:R-:W-:Y:S01]  /*0840*/  ULEA UR6, UR6, UR9, 0x18 ;  /* 0x0000000906067291 */ /* 0x002fe2000f8ec0ff */
[----:B------:R-:W1:Y:S11]  /*0850*/  FENCE.VIEW.ASYNC.S ;  /* 0x00000000000073c6 */ /* 0x000e760000000000 */
[----:B-1----:R1:W1:Y:S01]  /*0860*/  SYNCS.EXCH.64 URZ, [UR6+0xb0], UR10 ;  /* 0x0000b00a06ff75b2 */ /* 0x0022620008000100 */
[----:B------:R1:W1:Y:S01]  /*0870*/  SYNCS.EXCH.64 URZ, [UR6+0xc0], UR4 ;  /* 0x0000c00406ff75b2 */ /* 0x0002620008000100 */
[----:B------:R1:W1:Y:S01]  /*0880*/  SYNCS.EXCH.64 URZ, [UR6+0xb8], UR10 ;  /* 0x0000b80a06ff75b2 */ /* 0x0002620008000100 */
[----:B------:R1:W1:Y:S01]  /*0890*/  SYNCS.EXCH.64 URZ, [UR6+0xc8], UR4 ;  /* 0x0000c80406ff75b2 */ /* 0x0002620008000100 */
[----:B------:R-:W-:Y:S01]  /*08a0*/  NOP ;  /* 0x0000000000007918 */ /* 0x000fe20000000000 */
.L_x_11:
[----:B------:R-:W2:Y:S01]  /*08b0*/  SHFL.IDX PT, R2, R115, RZ, 0x1f ;  /* 0x00001fff73027589 */ /* 0x000ea200000e0000 */
[----:B------:R-:W-:Y:S01]  /*08c0*/  NOP ;  /* 0x0000000000007918 */ /* 0x000fe20000000000 */
[----:B--2---:R-:W-:-:S13]  /*08d0*/  ISETP.NE.AND P0, PT, R2, 0x3, PT ;  /* 0x000000030200780c */ /* 0x004fda0003f05270 */
[----:B------:R-:W-:Y:S05]  /*08e0*/  @P0 BRA `(.L_x_12) ;  /* 0x0000000000300947 */ /* 0x000fea0003800000 */
[----:B-1----:R-:W1:Y:S01]  /*08f0*/  S2UR UR5, SR_CgaCtaId ;  /* 0x00000000000579c3 */ /* 0x002e620000008800 */
[----:B------:R-:W-:Y:S01]  /*0900*/  UMOV UR6, 0x400 ;  /* 0x0000040000067882 */ /* 0x000fe20000000000 */
[----:B------:R-:W-:Y:S01]  /*0910*/  UMOV UR4, 0x20 ;  /* 0x0000002000047882 */ /* 0x000fe20000000000 */
[----:B------:R-:W-:Y:S01]  /*0920*/  ELECT P0, URZ, PT ;  /* 0x0000000000ff782f */ /* 0x000fe20003800000 */
[----:B------:R-:W-:-:S04]  /*0930*/  UIADD3 UR10, UPT, UPT, -UR4, 0x100000, URZ ;  /* 0x00100000040a7890 */ /* 0x000fc8000fffe1ff */
[----:B------:R-:W-:Y:S02]  /*0940*/  USHF.L.U32 UR11, UR10, 0xb, URZ ;  /* 0x0000000b0a0b7899 */ /* 0x000fe400080006ff */
[----:B------:R-:W-:Y:S02]  /*0950*/  USHF.L.U32 UR10, UR10, 0x1, URZ ;  /* 0x000000010a0a7899 */ /* 0x000fe400080006ff */
[----:B-1----:R-:W-:Y:S01]  /*0960*/  ULEA UR5, UR5, UR6, 0x18 ;  /* 0x0000000605057291 */ /* 0x002fe2000f8ec0ff */
[----:B------:R-:W1:Y:S11]  /*0970*/  FENCE.VIEW.ASYNC.S ;  /* 0x00000000000073c6 */ /* 0x000e760000000000 */
[----:B-1----:R2:W1:Y:S01]  /*0980*/  SYNCS.EXCH.64 URZ, [UR5+0xd0], UR10 ;  /* 0x0000d00a05ff75b2 */ /* 0x0024620008000100 */
[----:B------:R2:W1:Y:S02]  /*0990*/  SYNCS.EXCH.64 URZ, [UR5+0xd8], UR10 ;  /* 0x0000d80a05ff75b2 */ /* 0x0004640008000100 */
[----:B--2---:R-:W-:Y:S01]  /*09a0*/  NOP ;  /* 0x0000000000007918 */ /* 0x004fe20000000000 */
.L_x_12:
[----:B------:R-:W2:Y:S01]  /*09b0*/  SHFL.IDX PT, R2, R115, RZ, 0x1f ;  /* 0x00001fff73027589 */ /* 0x000ea200000e0000 */
[----:B------:R-:W-:Y:S01]  /*09c0*/  NOP ;  /* 0x0000000000007918 */ /* 0x000fe20000000000 */
[----:B--2---:R-:W-:-:S13]  /*09d0*/  ISETP.NE.AND P0, PT, R2, 0x4, PT ;  /* 0x000000040200780c */ /* 0x004fda0003f05270 */
[----:B------:R-:W-:Y:S05]  /*09e0*/  @P0 BRA `(.L_x_13) ;  /* 0x00000000004c0947 */ /* 0x000fea0003800000 */
[----:B-1----:R-:W1:Y:S01]  /*09f0*/  S2UR UR5, SR_CgaCtaId ;  /* 0x00000000000579c3 */ /* 0x002e620000008800 */
[----:B------:R-:W-:Y:S01]  /*0a00*/  UMOV UR9, 0x100 ;  /* 0x0000010000097882 */ /* 0x000fe20000000000 */
[----:B------:R-:W-:Y:S01]  /*0a10*/  UMOV UR6, 0x400 ;  /* 0x0000040000067882 */ /* 0x000fe20000000000 */
[----:B------:R-:W-:Y:S01]  /*0a20*/  USEL UR9, UR9, 0xe0, UP2 ;  /* 0x000000e009097887 */ /* 0x000fe20009000000 */
[----:B------:R-:W-:Y:S01]  /*0a30*/  UMOV UR4, 0x1 ;  /* 0x0000000100047882 */ /* 0x000fe20000000000 */
[----:B------:R-:W-:Y:S01]  /*0a40*/  ELECT P0, URZ, PT ;  /* 0x0000000000ff782f */ /* 0x000fe20003800000 */
[----:B------:R-:W-:-:S04]  /*0a50*/  UIADD3 UR10, UPT, UPT, -UR4, 0x100000, URZ ;  /* 0x00100000040a7890 */ /* 0x000fc8000fffe1ff */
[----:B------:R-:W-:Y:S02]  /*0a60*/  USHF.L.U32 UR11, UR10, 0xb, URZ ;  /* 0x0000000b0a0b7899 */ /* 0x000fe400080006ff */
[----:B------:R-:W-:Y:S02]  /*0a70*/  USHF.L.U32 UR10, UR10, 0x1, URZ ;  /* 0x000000010a0a7899 */ /* 0x000fe400080006ff */
[----:B------:R-:W-:-:S04]  /*0a80*/  UIADD3 UR12, UPT, UPT, -UR9, 0x100000, URZ ;  /* 0x00100000090c7890 */ /* 0x000fc8000fffe1ff */
[----:B------:R-:W-:Y:S02]  /*0a90*/  USHF.L.U32 UR13, UR12, 0xb, URZ ;  /* 0x0000000b0c0d7899 */ /* 0x000fe400080006ff */
[----:B------:R-:W-:Y:S02]  /*0aa0*/  USHF.L.U32 UR12, UR12, 0x1, URZ ;  /* 0x000000010c0c7899 */ /* 0x000fe400080006ff */
[----:B-1----:R-:W-:Y:S01]  /*0ab0*/  ULEA UR5, UR5, UR6, 0x18 ;  /* 0x0000000605057291 */ /* 0x002fe2000f8ec0ff */
[----:B------:R-:W1:Y:S11]  /*0ac0*/  FENCE.VIEW.ASYNC.S ;  /* 0x00000000000073c6 */ /* 0x000e760000000000 */
[----:B-1----:R2:W1:Y:S01]  /*0ad0*/  SYNCS.EXCH.64 URZ, [UR5+0xe0], UR10 ;  /* 0x0000e00a05ff75b2 */ /* 0x0024620008000100 */
[----:B------:R2:W1:Y:S01]  /*0ae0*/  SYNCS.EXCH.64 URZ, [UR5+0xf0], UR12 ;  /* 0x0000f00c05ff75b2 */ /* 0x0004620008000100 */
[----:B------:R2:W1:Y:S01]  /*0af0*/  SYNCS.EXCH.64 URZ, [UR5+0xe8], UR10 ;  /* 0x0000e80a05ff75b2 */ /* 0x0004620008000100 */
[----:B------:R2:W1:Y:S02]  /*0b00*/  SYNCS.EXCH.64 URZ, [UR5+0xf8], UR12 ;  /* 0x0000f80c05ff75b2 */ /* 0x0004640008000100 */
[----:B--2---:R-:W-:Y:S01]  /*0b10*/  NOP ;  /* 0x0000000000007918 */ /* 0x004fe20000000000 */
.L_x_13:
[----:B------:R-:W2:Y:S01]  /*0b20*/  SHFL.IDX PT, R2, R115, RZ, 0x1f ;  /* 0x00001fff73027589 */ /* 0x000ea200000e0000 */
[----:B------:R-:W-:Y:S01]  /*0b30*/  NOP ;  /* 0x0000000000007918 */ /* 0x000fe20000000000 */
[----:B--2---:R-:W-:-:S13]  /*0b40*/  ISETP.NE.AND P0, PT, R2, 0x5, PT ;  /* 0x000000050200780c */ /* 0x004fda0003f05270 */
[----:B------:R-:W-:Y:S05]  /*0b50*/  @P0 BRA `(.L_x_14) ;  /* 0x0000000000580947 */ /* 0x000fea0003800000 */
[----:B-1----:R-:W1:Y:S01]  /*0b60*/  S2UR UR6, SR_CgaCtaId ;  /* 0x00000000000679c3 */ /* 0x002e620000008800 */
        /* <DEDUP_REMOVED lines=16> */
[----:B------:R2:W1:Y:S01]  /*0c70*/  SYNCS.EXCH.64 URZ, [UR6+0x110], UR10 ;  /* 0x0001100a06ff75b2 */ /* 0x0004620008000100 */
[----:B------:R2:W1:Y:S01]  /*0c80*/  SYNCS.EXCH.64 URZ, [UR6+0x130], UR4 ;  /* 0x0001300406ff75b2 */ /* 0x0004620008000100 */
[----:B------:R2:W1:Y:S01]  /*0c90*/  SYNCS.EXCH.64 URZ, [UR6+0x118], UR10 ;  /* 0x0001180a06ff75b2 */ /* 0x0004620008000100 */
[----:B------:R2:W1:Y:S02]  /*0ca0*/  SYNCS.EXCH.64 URZ, [UR6+0x138], UR4 ;  /* 0x0001380406ff75b2 */ /* 0x0004640008000100 */
[----:B--2---:R-:W-:Y:S01]  /*0cb0*/  NOP ;  /* 0x0000000000007918 */ /* 0x004fe20000000000 */
.L_x_14:
        /* <DEDUP_REMOVED lines=18> */
.L_x_15:
[----:B-1----:R-:W1:Y:S01]  /*0de0*/  S2UR UR5, SR_CTAID.X ;  /* 0x00000000000579c3 */ /* 0x002e620000002500 */
[----:B------:R-:W-:-:S05]  /*0df0*/  CS2R.32 R109, SR_CgaSize ;  /* 0x00000000006d7805 */ /* 0x000fca0000008a00 */
[----:B------:R-:W-:-:S05]  /*0e00*/  IMAD R109, R109, -0xa0, RZ ;  /* 0xffffff606d6d7824 */ /* 0x000fca00078e02ff */
[----:B------:R-:W-:-:S14]  /*0e10*/  R2UR UR9, R109 ;  /* 0x000000006d0972ca */ /* 0x000fdc00000e0000 */
[----:B------:R-:W2:Y:S01]  /*0e20*/  LDCU UR9, c[0x0][UR9+0x2b0] ;  /* 0x00005600090977ac */ /* 0x000ea20008000800 */
[----:B------:R-:W-:Y:S01]  /*0e30*/  NOP ;  /* 0x0000000000007918 */ /* 0x000fe20000000000 */
[----:B------:R-:W-:-:S05]  /*0e40*/  CS2R.32 R109, SR_CgaSize ;  /* 0x00000000006d7805 */ /* 0x000fca0000008a00 */
[----:B------:R-:W-:-:S05]  /*0e50*/  IMAD R109, R109, -0xa0, RZ ;  /* 0xffffff606d6d7824 */ /* 0x000fca00078e02ff */
[----:B------:R-:W-:-:S14]  /*0e60*/  R2UR UR6, R109 ;  /* 0x000000006d0672ca */ /* 0x000fdc00000e0000 */
[----:B------:R-:W3:Y:S01]  /*0e70*/  LDCU UR6, c[0x0][UR6+0x2b4] ;  /* 0x00005680060677ac */ /* 0x000ee20008000800 */
[----:B------:R-:W4:Y:S08]  /*0e80*/  S2UR UR4, SR_CTAID.Y ;  /* 0x00000000000479c3 */ /* 0x000f300000002600 */
[----:B------:R-:W3:Y:S01]  /*0e90*/  LDC R10, c[0x0][0xb24] ;  /* 0x0002c900ff0a7b82 */ /* 0x000ee20000000800 */
[----:B-1----:R-:W-:-:S02]  /*0ea0*/  I2FP.F32.U32 R107, UR5 ;  /* 0x00000005006b7c45 */ /* 0x002fc40008201000 */
[----:B------:R-:W-:-:S05]  /*0eb0*/  CS2R.32 R3, SR_CgaSize ;  /* 0x0000000000037805 */ /* 0x000fca0000008a00 */
[----:B------:R-:W-:-:S06]  /*0ec0*/  IMAD R3, R3, -0xa0, RZ ;  /* 0xffffff6003037824 */ /* 0x000fcc00078e02ff */
[----:B------:R-:W1:Y:S01]  /*0ed0*/  LDC R3, c[0x0][R3+0x2a0] ;  /* 0x0000a80003037b82 */ /* 0x000e620000000800 */
[----:B------:R-:W-:Y:S01]  /*0ee0*/  MOV R109, UR5 ;  /* 0x00000005006d7c02 */ /* 0x000fe20008000f00 */
[----:B--2---:R-:W-:Y:S01]  /*0ef0*/  FMUL R107, R107, UR9 ;  /* 0x000000096b6b7c20 */ /* 0x004fe20008400000 */
[----:B----4-:R-:W-:Y:S02]  /*0f00*/  I2FP.F32.U32 R106, UR4 ;  /* 0x00000004006a7c45 */ /* 0x010fe40008201000 */
[----:B------:R-:W-:-:S05]  /*0f10*/  CS2R.32 R2, SR_CgaSize ;  /* 0x0000000000027805 */ /* 0x000fca0000008a00 */
[----:B------:R-:W-:-:S06]  /*0f20*/  IMAD R2, R2, -0xa0, RZ ;  /* 0xffffff6002027824 */ /* 0x000fcc00078e02ff */
[----:B------:R-:W2:Y:S01]  /*0f30*/  LDC R2, c[0x0][R2+0x2a4] ;  /* 0x0000a90002027b82 */ /* 0x000ea20000000800 */
[----:B------:R-:W-:Y:S01]  /*0f40*/  MOV R108, UR4 ;  /* 0x00000004006c7c02 */ /* 0x000fe20008000f00 */
[----:B------:R-:W4:Y:S01]  /*0f50*/  F2I.U32.TRUNC.NTZ R107, R107 ;  /* 0x0000006b006b7305 */ /* 0x000f22000020f000 */
[----:B---3--:R-:W-:-:S05]  /*0f60*/  FMUL R106, R106, UR6 ;  /* 0x000000066a6a7c20 */ /* 0x008fca0008400000 */
[----:B------:R-:W-:Y:S01]  /*0f70*/  BAR.SYNC.DEFER_BLOCKING 0x0 ;  /* 0x0000000000007b1d */ /* 0x000fe20000010000 */
[----:B------:R-:W-:-:S05]  /*0f80*/  ISETP.GE.AND P0, PT, R10, 0x1, PT ;  /* 0x000000010a00780c */ /* 0x000fca0003f06270 */
[----:B------:R-:W3:Y:S02]  /*0f90*/  F2I.U32.TRUNC.NTZ R106, R106 ;  /* 0x0000006a006a7305 */ /* 0x000ee4000020f000 */
[----:B------:R-:W2:Y:S01]  /*0fa0*/  S2UR UR36, SR_CTAID.Z ;  /* 0x00000000002479c3 */ /* 0x000ea20000002700 */
[----:B----4-:R-:W-:-:S05]  /*0fb0*/  IADD3 R107, PT, PT, -R107, RZ, RZ ;  /* 0x000000ff6b6b7210 */ /* 0x010fca0007ffe1ff */
[----:B-1----:R-:W-:Y:S01]  /*0fc0*/  IMAD R107, R3, R107, UR5 ;  /* 0x00000005036b7e24 */ /* 0x002fe2000f8e026b */
[----:B---3--:R-:W-:-:S05]  /*0fd0*/  IADD3 R106, PT, PT, -R106, RZ, RZ ;  /* 0x000000ff6a6a7210 */ /* 0x008fca0007ffe1ff */
[----:B--2---:R-:W-:Y:S01]  /*0fe0*/  IMAD R106, R2, R106, UR4 ;  /* 0x00000004026a7e24 */ /* 0x004fe2000f8e026a */
[----:B------:R-:W-:Y:S06]  /*0ff0*/  @!P0 BRA `(.L_x_16) ;  /* 0x0000000000b88947 */ /* 0x000fec0003800000 */
[----:B------:R-:W1:Y:S01]  /*1000*/  LDC.64 R4, c[0x0][0xb18] ;  /* 0x0002c600ff047b82 */ /* 0x000e620000000a00 */
[----:B------:R-:W-:-:S07]  /*1010*/  ISETP.NE.AND P0, PT, R10, 0x1, PT ;  /* 0x000000010a00780c */ /* 0x000fce0003f05270 */
[----:B------:R-:W2:Y:S08]  /*1020*/  LDC R9, c[0x0][0xb0c] ;  /* 0x0002c300ff097b82 */ /* 0x000eb00000000800 */
[----:B------:R-:W3:Y:S08]  /*1030*/  LDC R12, c[0x0][0x370] ;  /* 0x0000dc00ff0c7b82 */ /* 0x000ef00000000800 */
[----:B------:R-:W4:Y:S01]  /*1040*/  LDC R11, c[0x0][0x374] ;  /* 0x0000dd00ff0b7b82 */ /* 0x000f220000000800 */
[----:B-1----:R-:W-:-:S07]  /*1050*/  ISETP.NE.AND P1, PT, R4, 0x1, PT ;  /* 0x000000010400780c */ /* 0x002fce0003f25270 */
[----:B------:R-:W3:Y:S01]  /*1060*/  LDC.64 R6, c[0x0][0xb10] ;  /* 0x0002c400ff067b82 */ /* 0x000ee20000000a00 */
[----:B--2---:R-:W-:-:S07]  /*1070*/  ISETP.NE.AND P2, PT, R9, 0x1, PT ;  /* 0x000000010900780c */ /* 0x004fce0003f45270 */
[----:B------:R-:W1:Y:S08]  /*1080*/  LDC R8, c[0x0][0xb20] ;  /* 0x0002c800ff087b82 */ /* 0x000e700000000800 */
[----:B------:R-:W2:Y:S01]  /*1090*/  LDC.64 R2, c[0x0][0xb28] ;  /* 0x0002ca00ff027b82 */ /* 0x000ea20000000a00 */
[----:B----4-:R-:W-:-:S04]  /*10a0*/  IMAD.HI.U32 R13, R11, R5, RZ ;  /* 0x000000050b0d7227 */ /* 0x010fc800078e00ff */
[----:B------:R-:W-:-:S04]  /*10b0*/  IMAD.HI.U32 R5, R108, R5, RZ ;  /* 0x000000056c057227 */ /* 0x000fc800078e00ff */
[----:B---3--:R-:W-:-:S05]  /*10c0*/  IMAD.HI.U32 R14, R12, R6, RZ ;  /* 0x000000060c0e7227 */ /* 0x008fca00078e00ff */
[-C--:B------:R-:W-:Y:S01]  /*10d0*/  @P2 SHF.R.U32.HI R12, RZ, R7.reuse, R14 ;  /* 0x00000007ff0c2219 */ /* 0x080fe2000001160e */
[----:B------:R-:W-:Y:S01]  /*10e0*/  IMAD.HI.U32 R14, R109, R6, RZ ;  /* 0x000000066d0e7227 */ /* 0x000fe200078e00ff */
[-C--:B-1----:R-:W-:Y:S02]  /*10f0*/  @P1 SHF.R.U32.HI R11, RZ, R8.reuse, R13 ;  /* 0x00000008ff0b1219 */ /* 0x082fe4000001160d */
[----:B------:R-:W-:Y:S02]  /*1100*/  SHF.R.U32.HI R5, RZ, R8, R5 ;  /* 0x00000008ff057219 */ /* 0x000fe40000011605 */
[----:B------:R-:W-:Y:S02]  /*1110*/  SHF.R.U32.HI R14, RZ, R7, R14 ;  /* 0x00000007ff0e7219 */ /* 0x000fe4000001160e */
[----:B------:R-:W-:Y:S01]  /*1120*/  SEL R5, R108, R5, !P1 ;  /* 0x000000056c057207 */ /* 0x000fe20004800000 */
[----:B--2---:R-:W-:Y:S01]  /*1130*/  IMAD.HI.U32 R13, R11, R2, RZ ;  /* 0x000000020b0d7227 */ /* 0x004fe200078e00ff */
[----:B------:R-:W-:-:S03]  /*1140*/  SEL R14, R109, R14, !P2 ;  /* 0x0000000e6d0e7207 */ /* 0x000fc60005000000 */
[----:B------:R-:W-:Y:S01]  /*1150*/  IMAD.HI.U32 R6, R12, R2, RZ ;  /* 0x000000020c067227 */ /* 0x000fe200078e00ff */
[----:B------:R-:W-:-:S04]  /*1160*/  @P0 SHF.R.U32.HI R11, RZ, R3, R13 ;  /* 0x00000003ff0b0219 */ /* 0x000fc8000001160d */
[----:B------:R-:W-:Y:S01]  /*1170*/  @P0 SHF.R.U32.HI R12, RZ, R3, R6 ;  /* 0x00000003ff0c0219 */ /* 0x000fe20000011606 */
[----:B------:R-:W-:-:S04]  /*1180*/  IMAD R11, R11, R10, RZ ;  /* 0x0000000a0b0b7224 */ /* 0x000fc800078e02ff */
[----:B------:R-:W-:Y:S01]  /*1190*/  IMAD R6, R12, R10, RZ ;  /* 0x0000000a0c067224 */ /* 0x000fe200078e02ff */
[----:B------:R-:W-:-:S04]  /*11a0*/  ISETP.GE.AND P1, PT, R5, R11, PT ;  /* 0x0000000b0500720c */ /* 0x000fc80003f26270 */
[----:B------:R-:W-:Y:S01]  /*11b0*/  ISETP.GE.OR P1, PT, R14, R6, P1 ;  /* 0x000000060e00720c */ /* 0x000fe20000f26670 */
[----:B------:R-:W-:-:S05]  /*11c0*/  IMAD.HI.U32 R6, R5, R2, RZ ;  /* 0x0000000205067227 */ /* 0x000fca00078e00ff */
[----:B------:R-:W-:-:S04]  /*11d0*/  SHF.R.U32.HI R6, RZ, R3, R6 ;  /* 0x00000003ff067219 */ /* 0x000fc80000011606 */
[----:B------:R-:W-:-:S03]  /*11e0*/  SEL R6, R5, R6, !P0 ;  /* 0x0000000605067207 */ /* 0x000fc60004000000 */
[----:B------:R-:W-:Y:S01]  /*11f0*/  @!P1 IMAD.HI.U32 R7, R14, R2, RZ ;  /* 0x000000020e079227 */ /* 0x000fe200078e00ff */
[----:B------:R-:W-:-:S04]  /*1200*/  IADD3 R2, PT, PT, -R6, RZ, RZ ;  /* 0x000000ff06027210 */ /* 0x000fc80007ffe1ff */
[----:B------:R-:W-:Y:S01]  /*1210*/  @!P1 SHF.R.U32.HI R3, RZ, R3, R7 ;  /* 0x00000003ff039219 */ /* 0x000fe20000011607 */
[----:B------:R-:W-:Y:S01]  /*1220*/  IMAD R2, R10, R2, R5 ;  /* 0x000000020a027224 */ /* 0x000fe200078e0205 */
[----:B------:R-:W-:Y:S02]  /*1230*/  IADD3 R7, PT, PT, -R5, RZ, RZ ;  /* 0x000000ff05077210 */ /* 0x000fe40007ffe1ff */
[----:B------:R-:W-:-:S03]  /*1240*/  @!P1 SEL R3, R14, R3, !P0 ;  /* 0x000000030e039207 */ /* 0x000fc60004000000 */
[----:B------:R-:W-:Y:S02]  /*1250*/  IMAD R7, R4, R7, R108 ;  /* 0x0000000704077224 */ /* 0x000fe400078e026c */
[--C-:B------:R-:W-:Y:S02]  /*1260*/  @!P1 IMAD.IADD R6, R6, 0x1, -R3.reuse ;  /* 0x0000000106069824 */ /* 0x100fe400078e0a03 */
[----:B------:R-:W-:Y:S01]  /*1270*/  @!P1 IMAD R3, R2, R12, R3 ;  /* 0x0000000c02039224 */ /* 0x000fe200078e0203 */
[----:B------:R-:W-:Y:S01]  /*1280*/  IADD3 R2, PT, PT, -R14, RZ, RZ ;  /* 0x000000ff0e027210 */ /* 0x000fe20007ffe1ff */
[----:B------:R-:W-:Y:S02]  /*1290*/  @!P1 IMAD R5, R6, R10, R14 ;  /* 0x0000000a06059224 */ /* 0x000fe400078e020e */
[----:B------:R-:W-:Y:S02]  /*12a0*/  @!P1 IMAD.MOV.U32 R14, RZ, RZ, R3 ;  /* 0x000000ffff0e9224 */ /* 0x000fe400078e0003 */
[----:B------:R-:W-:-:S02]  /*12b0*/  IMAD R2, R9, R2, R109 ;  /* 0x0000000209027224 */ /* 0x000fc400078e026d */
[----:B------:R-:W-:Y:S02]  /*12c0*/  IMAD R108, R5, R4, R7 ;  /* 0x00000004056c7224 */ /* 0x000fe400078e0207 */
[----:B------:R-:W-:Y:S02]  /*12d0*/  IMAD R109, R14, R9, R2 ;  /* 0x000000090e6d7224 */ /* 0x000fe400078e0202 */
.L_x_16:
[----:B------:R-:W1:Y:S01]  /*12e0*/  LDCU UR4, c[0x0][0xb30] ;  /* 0x00016600ff0477ac */ /* 0x000e620008000800 */
[----:B------:R-:W2:Y:S08]  /*12f0*/  S2UR UR37, SR_CgaCtaId ;  /* 0x00000000002579c3 */ /* 0x000eb00000008800 */
[----:B------:R-:W3:Y:S01]  /*1300*/  LDC R60, c[0x0][0xb24] ;  /* 0x0002c900ff3c7b82 */ /* 0x000ee20000000800 */
[----:B-1----:R-:W-:-:S09]  /*1310*/  UISETP.NE.AND UP1, UPT, UR4, 0x1, UPT ;  /* 0x000000010400788c */ /* 0x002fd2000bf25270 */
[----:B--2---:R-:W-:Y:S05]  /*1320*/  BRA.U UP1, `(.L_x_17) ;  /* 0x0000000101407547 */ /* 0x004fea000b800000 */
[----:B------:R-:W1:Y:S08]  /*1330*/  LDC.64 R4, c[0x0][0xb10] ;  /* 0x0002c400ff047b82 */ /* 0x000e700000000a00 */
[----:B------:R-:W2:Y:S08]  /*1340*/  LDC.64 R2, c[0x0][0xb18] ;  /* 0x0002c600ff027b82 */ /* 0x000eb00000000a00 */
[----:B------:R-:W4:Y:S08]  /*1350*/  LDC R6, c[0x0][0xb20] ;  /* 0x0002c800ff067b82 */ /* 0x000f300000000800 */
[----:B------:R-:W3:Y:S01]  /*1360*/  LDC R7, c[0x0][0xb0c] ;  /* 0x0002c300ff077b82 */ /* 0x000ee20000000800 */
[----:B-1----:R-:W-:-:S05]  /*1370*/  IMAD.HI.U32 R4, R109, R4, RZ ;  /* 0x000000046d047227 */ /* 0x002fca00078e00ff */
[----:B------:R-:W-:Y:S01]  /*1380*/  SHF.R.U32.HI R4, RZ, R5, R4 ;  /* 0x00000005ff047219 */ /* 0x000fe20000011604 */
[----:B--2---:R-:W-:Y:S01]  /*1390*/  IMAD.HI.U32 R3, R108, R3, RZ ;  /* 0x000000036c037227 */ /* 0x004fe200078e00ff */
[----:B------:R-:W-:-:S04]  /*13a0*/  ISETP.NE.AND P0, PT, R2, 0x1, PT ;  /* 0x000000010200780c */ /* 0x000fc80003f05270 */
[----:B----4-:R-:W-:-:S04]  /*13b0*/  SHF.R.U32.HI R3, RZ, R6, R3 ;  /* 0x00000006ff037219 */ /* 0x010fc80000011603 */
[----:B------:R-:W-:Y:S02]  /*13c0*/  SEL R3, R108, R3, !P0 ;  /* 0x000000036c037207 */ /* 0x000fe40004000000 */
[----:B---3--:R-:W-:-:S04]  /*13d0*/  ISETP.NE.AND P1, PT, R7, 0x1, PT ;  /* 0x000000010700780c */ /* 0x008fc80003f25270 */
[----:B------:R-:W-:-:S05]  /*13e0*/  SEL R4, R109, R4, !P1 ;  /* 0x000000046d047207 */ /* 0x000fca0004800000 */
[----:B------:R-:W-:Y:S02]  /*13f0*/  IMAD.IADD R5, R3, 0x1, -R4 ;  /* 0x0000000103057824 */ /* 0x000fe400078e0a04 */
[----:B------:R-:W-:Y:S02]  /*1400*/  IMAD.IADD R3, R4, 0x1, -R3 ;  /* 0x0000000104037824 */ /* 0x000fe400078e0a03 */
[----:B------:R-:W-:Y:S02]  /*1410*/  IMAD R109, R5, R7, R109 ;  /* 0x00000007056d7224 */ /* 0x000fe400078e026d */
[----:B------:R-:W-:-:S07]  /*1420*/  IMAD R108, R3, R2, R108 ;  /* 0x00000002036c7224 */ /* 0x000fce00078e026c */
.L_x_17:
[----:B------:R-:W-:Y:S01]  /*1430*/  BAR.SYNC.DEFER_BLOCKING 0x0 ;  /* 0x0000000000007b1d */ /* 0x000fe20000010000 */
[----:B------:R-:W-:Y:S01]  /*1440*/  UISETP.NE.AND UP1, UPT, UR8, 0x2, UPT ;  /* 0x000000020800788c */ /* 0x000fe2000bf25270 */
[----:B------:R-:W-:Y:S02]  /*1450*/  ISETP.NE.OR P5, PT, R0, 0x2, !P5 ;  /* 0x000000020000780c */ /* 0x000fe40006fa5670 */
[----:B------:R-:W-:-:S06]  /*1460*/  LOP3.LUT R2, R121, 0x1f, RZ, 0xc0, !PT ;  /* 0x0000001f79027812 */ /* 0x000fcc00078ec0ff */
[----:B------:R-:W-:Y:S05]  /*1470*/  BRA.U UP1, `(.L_x_18) ;  /* 0x0000001501587547 */ /* 0x000fea000b800000 */
[----:B------:R-:W1:Y:S01]  /*1480*/  LDCU UR15, c[0x0][0x38c] ;  /* 0x00007180ff0f77ac */ /* 0x000e620008000800 */
[----:B------:R-:W2:Y:S01]  /*1490*/  LDC R8, c[0x0][0x370] ;  /* 0x0000dc00ff087b82 */ /* 0x000ea20000000800 */
[----:B------:R-:W-:Y:S01]  /*14a0*/  PLOP3.LUT P1, PT, PT, PT, UP2, 0x80, 0x8 ;  /* 0x000000000008781c */ /* 0x000fe20003f2f028 */
[----:B------:R-:W-:Y:S01]  /*14b0*/  IMAD.MOV.U32 R15, RZ, RZ, 0x1 ;  /* 0x00000001ff0f7424 */ /* 0x000fe200078e00ff */
[----:B------:R-:W-:Y:S01]  /*14c0*/  ISETP.EQ.OR P4, PT, R2, RZ, P5 ;  /* 0x000000ff0200720c */ /* 0x000fe20002f82670 */
[----:B------:R-:W-:Y:S01]  /*14d0*/  IMAD.MOV.U32 R14, RZ, RZ, RZ ;  /* 0x000000ffff0e7224 */ /* 0x000fe200078e00ff */
[----:B------:R-:W-:Y:S02]  /*14e0*/  PLOP3.LUT P1, PT, P1, PT, PT, 0x8, 0x80 ;  /* 0x000000000080781c */ /* 0x000fe40000f2e170 */
[----:B------:R-:W-:Y:S01]  /*14f0*/  CS2R R12, SRZ ;  /* 0x00000000000c7805 */ /* 0x000fe2000001ff00 */
[----:B------:R-:W-:Y:S01]  /*1500*/  IMAD.MOV.U32 R11, RZ, RZ, 0x1 ;  /* 0x00000001ff0b7424 */ /* 0x000fe200078e00ff */
[----:B------:R-:W4:Y:S01]  /*1510*/  LDC R0, c[0x0][0x374] ;  /* 0x0000dd00ff007b82 */ /* 0x000f220000000800 */
[----:B------:R-:W2:Y:S01]  /*1520*/  LDCU.64 UR24, c[0x0][0x348] ;  /* 0x00006900ff1877ac */ /* 0x000ea20008000a00 */
[----:B------:R-:W-:Y:S01]  /*1530*/  UMOV UR13, URZ ;  /* 0x000000ff000d7c82 */ /* 0x000fe20008000000 */
[----:B-1----:R-:W-:-:S04]  /*1540*/  UIADD3 UR5, UPT, UPT, UR15, 0x3f, URZ ;  /* 0x0000003f0f057890 */ /* 0x002fc8000fffe0ff */
[----:B------:R-:W-:-:S04]  /*1550*/  USHF.R.S32.HI UR4, URZ, 0x1f, UR5 ;  /* 0x0000001fff047899 */ /* 0x000fc80008011405 */
[----:B------:R-:W-:-:S04]  /*1560*/  ULEA.HI UR4, UR4, UR5, URZ, 0x6 ;  /* 0x0000000504047291 */ /* 0x000fc8000f8f30ff */
[----:B------:R-:W-:Y:S02]  /*1570*/  USHF.R.S32.HI UR22, URZ, 0x6, UR4 ;  /* 0x00000006ff167899 */ /* 0x000fe40008011404 */
[----:B------:R-:W-:Y:S02]  /*1580*/  UIADD3 UR4, UPT, UPT, UR15, -0x1, URZ ;  /* 0xffffffff0f047890 */ /* 0x000fe4000fffe0ff */
[----:B------:R-:W-:Y:S02]  /*1590*/  UISETP.LT.U32.AND UP0, UPT, UR22, 0xb, UPT ;  /* 0x0000000b1600788c */ /* 0x000fe4000bf01070 */
[----:B------:R-:W-:Y:S02]  /*15a0*/  UISETP.GE.U32.AND UP1, UPT, UR4, -0x7f, UPT ;  /* 0xffffff810400788c */ /* 0x000fe4000bf26070 */
[----:B------:R-:W-:Y:S02]  /*15b0*/  USEL UR21, UR22, 0xb, UP0 ;  /* 0x0000000b16157887 */ /* 0x000fe40008000000 */
[----:B------:R-:W-:-:S02]  /*15c0*/  UIADD3 UR15, UPT, UPT, UR15, 0x7e, URZ ;  /* 0x0000007e0f0f7890 */ /* 0x000fc4000fffe0ff */
[----:B------:R-:W-:Y:S02]  /*15d0*/  UIADD3 UR7, UPT, UPT, UR21, -0x1, URZ ;  /* 0xffffffff15077890 */ /* 0x000fe4000fffe0ff */
[----:B------:R-:W-:-:S03]  /*15e0*/  UIADD3 UR14, UPT, UPT, UR22, -UR21, URZ ;  /* 0x80000015160e7290 */ /* 0x000fc6000fffe0ff */
[----:B------:R-:W-:-:S04]  /*15f0*/  @UP1 UIADD3 UR7, UPT, UPT, UR21, URZ, URZ ;  /* 0x000000ff15071290 */ /* 0x000fc8000fffe0ff */
[----:B--2---:R-:W-:-:S12]  /*1600*/  UIADD3 UR7, UPT, UPT, UR7, 0x1, URZ ;  /* 0x0000000107077890 */ /* 0x004fd8000fffe0ff */
.L_x_36:
[----:B------:R-:W-:Y:S01]  /*1610*/  UISETP.NE.AND UP0, UPT, UR37, URZ, UPT ;  /* 0x000000ff2500728c */ /* 0x000fe2000bf05270 */
[----:B------:R-:W1:Y:S08]  /*1620*/  S2UR UR37, SR_CgaCtaId ;  /* 0x00000000002579c3 */ /* 0x000e700000008800 */
[----:B------:R-:W-:Y:S05]  /*1630*/  BRA.U UP0, `(.L_x_19) ;  /* 0x0000000100347547 */ /* 0x000fea000b800000 */
[----:B------:R-:W2:Y:S01]  /*1640*/  S2R R2, SR_CgaCtaId ;  /* 0x0000000000027919 */ /* 0x000ea20000008800 */
[----:B------:R-:W-:-:S04]  /*1650*/  MOV R3, 0x400 ;  /* 0x0000040000037802 */ /* 0x000fc80000000f00 */
[----:B--2---:R-:W-:Y:S02]  /*1660*/  LEA R2, R2, R3, 0x18 ;  /* 0x0000000302027211 */ /* 0x004fe400078ec0ff */
[----:B------:R-:W-:-:S03]  /*1670*/  SHF.L.U32 R3, R11, 0x1f, RZ ;  /* 0x0000001f0b037819 */ /* 0x000fc600000006ff */
[----:B------:R-:W-:-:S04]  /*1680*/  IMAD R2, R12, 0x8, R2 ;  /* 0x000000080c027824 */ /* 0x000fc800078e0202 */
[----:B------:R-:W2:Y:S02]  /*1690*/  SYNCS.PHASECHK.TRANS64.TRYWAIT P0, [R2+URZ+0x150], R3 ;  /* 0x00015003020075a7 */ /* 0x000ea400080011ff */
[----:B--2---:R-:W-:Y:S05]  /*16a0*/  @!P0 BRA `(.L_x_20) ;  /* 0x0000005c005c8947 */ /* 0x004fea0003800000 */
.L_x_114:
[----:B------:R-:W-:Y:S01]  /*16b0*/  VIADD R12, R12, 0x1 ;  /* 0x000000010c0c7836 */ /* 0x000fe20000000000 */
[----:B------:R2:W-:Y:S04]  /*16c0*/  SYNCS.ARRIVE.TRANS64.A1T0 RZ, [R2+URZ+0x140], RZ ;  /* 0x000140ff02ff79a7 */ /* 0x0005e800081000ff */
[----:B------:R-:W-:-:S04]  /*16d0*/  ISETP.NE.AND P0, PT, R12, 0x2, PT ;  /* 0x000000020c00780c */ /* 0x000fc80003f05270 */
[----:B------:R-:W-:Y:S02]  /*16e0*/  SEL R12, R12, RZ, P0 ;  /* 0x000000ff0c0c7207 */ /* 0x000fe40000000000 */
[----:B--2---:R-:W-:-:S04]  /*16f0*/  SEL R2, RZ, 0x1, P0 ;  /* 0x00000001ff027807 */ /* 0x004fc80000000000 */
[----:B------:R-:W-:-:S07]  /*1700*/  LOP3.LUT R11, R11, R2, RZ, 0x3c, !PT ;  /* 0x000000020b0b7212 */ /* 0x000fce00078e3cff */
.L_x_19:
[----:B------:R-:W-:Y:S01]  /*1710*/  UMOV UR4, 0x400 ;  /* 0x0000040000047882 */ /* 0x000fe20000000000 */
[----:B------:R-:W-:Y:S01]  /*1720*/  SHF.L.U32 R2, R15, 0x1f, RZ ;  /* 0x0000001f0f027819 */ /* 0x000fe200000006ff */
[----:B-1----:R-:W-:Y:S01]  /*1730*/  ULEA UR4, UR37, UR4, 0x18 ;  /* 0x0000000425047291 */ /* 0x002fe2000f8ec0ff */
[----:B------:R-:W-:Y:S01]  /*1740*/  R2UR UR35, R109 ;  /* 0x000000006d2372ca */ /* 0x000fe200000e0000 */
[----:B------:R-:W-:Y:S01]  /*1750*/  UISETP.GE.U32.AND UP0, UPT, UR15, 0x7f, UPT ;  /* 0x0000007f0f00788c */ /* 0x000fe2000bf06070 */
[----:B------:R-:W-:Y:S01]  /*1760*/  R2UR UR11, R108 ;  /* 0x000000006c0b72ca */ /* 0x000fe200000e0000 */
[----:B------:R-:W-:Y:S01]  /*1770*/  ULEA UR5, UR13, UR4, 0x3 ;  /* 0x000000040d057291 */ /* 0x000fe2000f8e18ff */
[----:B------:R-:W-:-:S08]  /*1780*/  UMOV UR23, URZ ;  /* 0x000000ff00177c82 */ /* 0x000fd00008000000 */
[----:B------:R1:W2:Y:S01]  /*1790*/  SYNCS.PHASECHK.TRANS64.TRYWAIT P0, [UR5+0x58], R2 ;  /* 0x00005802ff0075a7 */ /* 0x0002a20008001105 */
[----:B------:R-:W-:Y:S02]  /*17a0*/  USHF.L.U32 UR35, UR35, 0x6, URZ ;  /* 0x0000000623237899 */ /* 0x000fe400080006ff */
[----:B------:R-:W-:Y:S01]  /*17b0*/  UIMAD UR11, UR11, 0x50, URZ ;  /* 0x000000500b0b78a4 */ /* 0x000fe2000f8e02ff */
[----:B------:R-:W-:Y:S11]  /*17c0*/  BRA.U !UP0, `(.L_x_21) ;  /* 0x0000000108a87547 */ /* 0x000ff6000b800000 */
[----:B------:R-:W-:Y:S01]  /*17d0*/  UMOV UR16, URZ ;  /* 0x000000ff00107c82 */ /* 0x000fe20008000000 */
[----:B------:R-:W-:-:S05]  /*17e0*/  UMOV UR6, UR13 ;  /* 0x0000000d00067c82 */ /* 0x000fca0008000000 */
.L_x_26:
[----:B--2---:R-:W-:Y:S01]  /*17f0*/  @!P5 MOV R3, 0x4800 ;  /* 0x000048000003d802 */ /* 0x004fe20000000f00 */
[----:B-1----:R-:W-:Y:S01]  /*1800*/  ULEA UR33, UR6, UR4, 0x3 ;  /* 0x0000000406217291 */ /* 0x002fe2000f8e18ff */
[----:B--2---:R-:W-:Y:S11]  /*1810*/  @P0 BRA `(.L_x_22) ;  /* 0x00000000000c0947 */ /* 0x004ff60003800000 */
[----:B------:R-:W-:Y:S04]  /*1820*/  SHF.L.U32 R4, R15, 0x1f, RZ ;  /* 0x0000001f0f047819 */ /* 0x000fe800000006ff */
[----:B------:R-:W2:Y:S02]  /*1830*/  SYNCS.PHASECHK.TRANS64.TRYWAIT P0, [UR33+0x58], R4 ;  /* 0x00005804ff0075a7 */ /* 0x000ea40008001121 */
[----:B--2---:R-:W-:Y:S05]  /*1840*/  @!P0 BRA `(.L_x_23) ;  /* 0x0000005c00088947 */ /* 0x004fea0003800000 */
.L_x_22:
[----:B------:R2:W-:Y:S01]  /*1850*/  @!P5 SYNCS.ARRIVE.TRANS64 RZ, [UR33], R3 ;  /* 0x00000003ffffd9a7 */ /* 0x0005e20008000021 */
[----:B------:R-:W-:Y:S04]  /*1860*/  BSSY.RECONVERGENT B0, `(.L_x_24) ;  /* 0x0000003000007945 */ /* 0x000fe80003800200 */
[----:B------:R-:W-:Y:S05]  /*1870*/  @P4 BRA `(.L_x_25) ;  /* 0x0000000000044947 */ /* 0x000fea0003800000 */
[----:B------:R-:W-:Y:S05]  /*1880*/  BPT.TRAP 0x1 ;  /* 0x000000040000795c */ /* 0x000fea0000300000 */
.L_x_25:
[----:B------:R-:W-:Y:S05]  /*1890*/  BSYNC.RECONVERGENT B0 ;  /* 0x0000000000007941 */ /* 0x000fea0003800200 */
.L_x_24:
[----:B------:R-:W-:Y:S02]  /*18a0*/  UIADD3 UR13, UPT, UPT, UR6, 0x1, URZ ;  /* 0x00000001060d7890 */ /* 0x000fe4000fffe0ff */
[----:B------:R-:W-:Y:S02]  /*18b0*/  UIADD3 UR18, UP1, UPT, UR24, 0x80, URZ ;  /* 0x0000008018127890 */ /* 0x000fe4000ff3e0ff */
[----:B------:R-:W-:Y:S02]  /*18c0*/  UISETP.NE.AND UP0, UPT, UR13, 0xb, UPT ;  /* 0x0000000b0d00788c */ /* 0x000fe4000bf05270 */
[----:B------:R-:W-:Y:S02]  /*18d0*/  ULEA UR32, UR6, UR4, 0xd ;  /* 0x0000000406207291 */ /* 0x000fe4000f8e68ff */
[----:B------:R-:W-:Y:S02]  /*18e0*/  USEL UR9, URZ, 0x1, UP0 ;  /* 0x00000001ff097887 */ /* 0x000fe40008000000 */
[----:B------:R-:W-:Y:S02]  /*18f0*/  USEL UR13, UR13, URZ, UP0 ;  /* 0x000000ff0d0d7287 */ /* 0x000fe40008000000 */
[----:B------:R-:W-:Y:S02]  /*1900*/  USHF.L.U32 UR34, UR16, 0x6, URZ ;  /* 0x0000000610227899 */ /* 0x000fe400080006ff */
[----:B------:R-:W-:Y:S01]  /*1910*/  ULEA UR8, UR13, UR4, 0x3 ;  /* 0x000000040d087291 */ /* 0x000fe2000f8e18ff */
[----:B------:R-:W-:Y:S01]  /*1920*/  LOP3.LUT R15, R15, UR9, RZ, 0x3c, !PT ;  /* 0x000000090f0f7c12 */ /* 0x000fe2000f8e3cff */
[----:B------:R-:W-:Y:S02]  /*1930*/  UIADD3.X UR19, UPT, UPT, URZ, UR25, URZ, UP1, !UPT ;  /* 0x00000019ff137290 */ /* 0x000fe40008ffe4ff */
[----:B------:R-:W-:Y:S01]  /*1940*/  UIADD3 UR32, UPT, UPT, UR32, 0x5300, URZ ;  /* 0x0000530020207890 */ /* 0x000fe2000fffe0ff */
[----:B-1----:R-:W-:Y:S01]  /*1950*/  SHF.L.U32 R2, R15, 0x1f, RZ ;  /* 0x0000001f0f027819 */ /* 0x002fe200000006ff */
[----:B------:R-:W-:Y:S02]  /*1960*/  UIMAD UR5, UR6, 0x2800, UR4 ;  /* 0x00002800060578a4 */ /* 0x000fe4000f8e0204 */
[----:B------:R-:W-:Y:S01]  /*1970*/  UIADD3 UR26, UP0, UPT, UR24, 0x180, URZ ;  /* 0x00000180181a7890 */ /* 0x000fe2000ff1e0ff */
[----:B------:R1:W1:Y:S01]  /*1980*/  SYNCS.PHASECHK.TRANS64.TRYWAIT P0, [UR8+0x58], R2 ;  /* 0x00005802ff0075a7 */ /* 0x0002620008001108 */
[----:B------:R-:W-:Y:S01]  /*1990*/  UMOV UR28, 0x0 ;  /* 0x00000000001c7882 */ /* 0x000fe20000000000 */
[----:B------:R-:W-:Y:S01]  /*19a0*/  UMOV UR29, 0x10000000 ;  /* 0x10000000001d7882 */ /* 0x000fe20000000000 */
[----:B------:R-:W-:Y:S01]  /*19b0*/  UIADD3 UR8, UPT, UPT, UR5, 0x1b300, URZ ;  /* 0x0001b30005087890 */ /* 0x000fe2000fffe0ff */
[----:B------:R1:W-:Y:S01]  /*19c0*/  UTMALDG.3D [UR32], [UR18], desc[UR28] ;  /* 0x00001c20120075b4 */ /* 0x0003e20008011000 */
[----:B------:R-:W-:Y:S02]  /*19d0*/  UIADD3.X UR27, UPT, UPT, URZ, UR25, URZ, UP0, !UPT ;  /* 0x00000019ff1b7290 */ /* 0x000fe400087fe4ff */
[----:B------:R-:W-:Y:S01]  /*19e0*/  UIADD3 UR16, UPT, UPT, UR16, 0x1, URZ ;  /* 0x0000000110107890 */ /* 0x000fe2000fffe0ff */
[----:B------:R-:W-:Y:S01]  /*19f0*/  UMOV UR12, UR36 ;  /* 0x00000024000c7c82 */ /* 0x000fe20008000000 */
[----:B------:R-:W-:Y:S01]  /*1a00*/  UMOV UR9, UR33 ;  /* 0x0000002100097c82 */ /* 0x000fe20008000000 */
[----:B------:R-:W-:Y:S01]  /*1a10*/  UMOV UR10, UR34 ;  /* 0x00000022000a7c82 */ /* 0x000fe20008000000 */
[----:B------:R-:W-:Y:S03]  /*1a20*/  UISETP.NE.AND UP0, UPT, UR16, UR7, UPT ;  /* 0x000000071000728c */ /* 0x000fe6000bf05270 */
[----:B------:R1:W-:Y:S01]  /*1a30*/  UTMALDG.3D [UR8], [UR26], desc[UR28] ;  /* 0x00001c081a0075b4 */ /* 0x0003e20008011000 */
[----:B------:R-:W-:Y:S01]  /*1a40*/  UMOV UR23, UR7 ;  /* 0x0000000700177c82 */ /* 0x000fe20008000000 */
[----:B------:R-:W-:Y:S04]  /*1a50*/  UMOV UR6, UR13 ;  /* 0x0000000d00067c82 */ /* 0x000fe80008000000 */
[----:B------:R-:W-:Y:S05]  /*1a60*/  BRA.U UP0, `(.L_x_26) ;  /* 0xfffffffd00607547 */ /* 0x000fea000b83ffff */
.L_x_21:
[----:B------:R-:W-:Y:S01]  /*1a70*/  ULEA UR5, UR13, UR4, 0x3 ;  /* 0x000000040d057291 */ /* 0x000fe2000f8e18ff */
[----:B-1----:R-:W-:Y:S01]  /*1a80*/  SHF.L.U32 R2, R15, 0x1f, RZ ;  /* 0x0000001f0f027819 */ /* 0x002fe200000006ff */
[----:B------:R-:W-:Y:S01]  /*1a90*/  @!P1 SYNCS.ARRIVE.TRANS64.A1T0 RZ, [UR4+0xd8], RZ ;  /* 0x0000d8ffffff99a7 */ /* 0x000fe20008100004 */
[----:B------:R-:W-:-:S06]  /*1aa0*/  UISETP.GT.AND UP0, UPT, UR22, UR21, UPT ;  /* 0x000000151600728c */ /* 0x000fcc000bf04270 */
[----:B--2---:R1:W2:Y:S03]  /*1ab0*/  SYNCS.PHASECHK.TRANS64.TRYWAIT P0, [UR5+0x58], R2 ;  /* 0x00005802ff0075a7 */ /* 0x0042a60008001105 */
[----:B------:R-:W-:Y:S05]  /*1ac0*/  BRA.U !UP0, `(.L_x_27) ;  /* 0x0000000108ac7547 */ /* 0x000fea000b800000 */
[----:B------:R-:W-:Y:S01]  /*1ad0*/  UIADD3 UR26, UPT, UPT, UR14, UR23, URZ ;  /* 0x000000170e1a7290 */ /* 0x000fe2000fffe0ff */
[----:B------:R-:W-:-:S11]  /*1ae0*/  UMOV UR6, UR13 ;  /* 0x0000000d00067c82 */ /* 0x000fd60008000000 */
.L_x_32:
[----:B--2---:R-:W-:Y:S01]  /*1af0*/  @!P5 MOV R3, 0x4800 ;  /* 0x000048000003d802 */ /* 0x004fe20000000f00 */
[----:B-1----:R-:W-:Y:S01]  /*1b00*/  ULEA UR17, UR6, UR4, 0x3 ;  /* 0x0000000406117291 */ /* 0x002fe2000f8e18ff */
[----:B--2---:R-:W-:Y:S11]  /*1b10*/  @P0 BRA `(.L_x_28) ;  /* 0x00000000000c0947 */ /* 0x004ff60003800000 */
[----:B------:R-:W-:Y:S04]  /*1b20*/  SHF.L.U32 R4, R15, 0x1f, RZ ;  /* 0x0000001f0f047819 */ /* 0x000fe800000006ff */
[----:B------:R-:W2:Y:S02]  /*1b30*/  SYNCS.PHASECHK.TRANS64.TRYWAIT P0, [UR17+0x58], R4 ;  /* 0x00005804ff0075a7 */ /* 0x000ea40008001111 */
[----:B--2---:R-:W-:Y:S05]  /*1b40*/  @!P0 BRA `(.L_x_29) ;  /* 0x0000005800608947 */ /* 0x004fea0003800000 */
.L_x_28:
[----:B------:R2:W-:Y:S01]  /*1b50*/  @!P5 SYNCS.ARRIVE.TRANS64 RZ, [UR17], R3 ;  /* 0x00000003ffffd9a7 */ /* 0x0005e20008000011 */
[----:B------:R-:W-:Y:S04]  /*1b60*/  BSSY.RECONVERGENT B0, `(.L_x_30) ;  /* 0x0000003000007945 */ /* 0x000fe80003800200 */
[----:B------:R-:W-:Y:S05]  /*1b70*/  @P4 BRA `(.L_x_31) ;  /* 0x0000000000044947 */ /* 0x000fea0003800000 */
[----:B------:R-:W-:Y:S05]  /*1b80*/  BPT.TRAP 0x1 ;  /* 0x000000040000795c */ /* 0x000fea0000300000 */
.L_x_31:
[----:B------:R-:W-:Y:S05]  /*1b90*/  BSYNC.RECONVERGENT B0 ;  /* 0x0000000000007941 */ /* 0x000fea0003800200 */
.L_x_30:
[----:B------:R-:W-:Y:S02]  /*1ba0*/  UIADD3 UR13, UPT, UPT, UR6, 0x1, URZ ;  /* 0x00000001060d7890 */ /* 0x000fe4000fffe0ff */
[----:B------:R-:W-:Y:S02]  /*1bb0*/  ULEA UR16, UR6, UR4, 0xd ;  /* 0x0000000406107291 */ /* 0x000fe4000f8e68ff */
[----:B------:R-:W-:Y:S02]  /*1bc0*/  UISETP.NE.AND UP0, UPT, UR13, 0xb, UPT ;  /* 0x0000000b0d00788c */ /* 0x000fe4000bf05270 */
[----:B------:R-:W-:Y:S02]  /*1bd0*/  UIADD3 UR32, UP1, UPT, UR24, 0x80, URZ ;  /* 0x0000008018207890 */ /* 0x000fe4000ff3e0ff */
[----:B------:R-:W-:Y:S02]  /*1be0*/  USEL UR9, URZ, 0x1, UP0 ;  /* 0x00000001ff097887 */ /* 0x000fe40008000000 */
[----:B------:R-:W-:Y:S02]  /*1bf0*/  USEL UR13, UR13, URZ, UP0 ;  /* 0x000000ff0d0d7287 */ /* 0x000fe40008000000 */
[----:B------:R-:W-:Y:S02]  /*1c00*/  USHF.L.U32 UR18, UR23, 0x6, URZ ;  /* 0x0000000617127899 */ /* 0x000fe400080006ff */
[----:B------:R-:W-:Y:S01]  /*1c10*/  ULEA UR8, UR13, UR4, 0x3 ;  /* 0x000000040d087291 */ /* 0x000fe2000f8e18ff */
[----:B------:R-:W-:Y:S01]  /*1c20*/  LOP3.LUT R15, R15, UR9, RZ, 0x3c, !PT ;  /* 0x000000090f0f7c12 */ /* 0x000fe2000f8e3cff */
[----:B------:R-:W-:Y:S02]  /*1c30*/  UIADD3 UR16, UPT, UPT, UR16, 0x5300, URZ ;  /* 0x0000530010107890 */ /* 0x000fe4000fffe0ff */
[----:B------:R-:W-:Y:S01]  /*1c40*/  UIADD3.X UR33, UPT, UPT, URZ, UR25, URZ, UP1, !UPT ;  /* 0x00000019ff217290 */ /* 0x000fe20008ffe4ff */
[----:B-1----:R-:W-:Y:S01]  /*1c50*/  SHF.L.U32 R2, R15, 0x1f, RZ ;  /* 0x0000001f0f027819 */ /* 0x002fe200000006ff */
[----:B------:R-:W-:Y:S02]  /*1c60*/  UIMAD UR5, UR6, 0x2800, UR4 ;  /* 0x00002800060578a4 */ /* 0x000fe4000f8e0204 */
[----:B------:R-:W-:Y:S01]  /*1c70*/  UIADD3 UR30, UP0, UPT, UR24, 0x180, URZ ;  /* 0x00000180181e7890 */ /* 0x000fe2000ff1e0ff */
[----:B------:R1:W1:Y:S01]  /*1c80*/  SYNCS.PHASECHK.TRANS64.TRYWAIT P0, [UR8+0x58], R2 ;  /* 0x00005802ff0075a7 */ /* 0x0002620008001108 */
[----:B------:R-:W-:Y:S01]  /*1c90*/  UIADD3 UR8, UPT, UPT, UR5, 0x1b300, URZ ;  /* 0x0001b30005087890 */ /* 0x000fe2000fffe0ff */
[----:B------:R-:W-:Y:S01]  /*1ca0*/  UMOV UR28, 0x0 ;  /* 0x00000000001c7882 */ /* 0x000fe20000000000 */
[----:B------:R-:W-:Y:S01]  /*1cb0*/  UMOV UR29, 0x10000000 ;  /* 0x10000000001d7882 */ /* 0x000fe20000000000 */
[----:B------:R-:W-:Y:S01]  /*1cc0*/  UMOV UR19, UR35 ;  /* 0x0000002300137c82 */ /* 0x000fe20008000000 */
[----:B------:R-:W-:Y:S01]  /*1cd0*/  UMOV UR20, UR36 ;  /* 0x0000002400147c82 */ /* 0x000fe20008000000 */
[----:B------:R-:W-:Y:S01]  /*1ce0*/  UIADD3.X UR31, UPT, UPT, URZ, UR25, URZ, UP0, !UPT ;  /* 0x00000019ff1f7290 */ /* 0x000fe200087fe4ff */
[----:B------:R1:W-:Y:S01]  /*1cf0*/  UTMALDG.3D [UR16], [UR32], desc[UR28] ;  /* 0x00001c10200075b4 */ /* 0x0003e20008011000 */
[----:B------:R-:W-:Y:S01]  /*1d00*/  UIADD3 UR23, UPT, UPT, UR23, 0x1, URZ ;  /* 0x0000000117177890 */ /* 0x000fe2000fffe0ff */
[----:B------:R-:W-:Y:S01]  /*1d10*/  UMOV UR12, UR36 ;  /* 0x00000024000c7c82 */ /* 0x000fe20008000000 */
[----:B------:R-:W-:Y:S01]  /*1d20*/  UMOV UR9, UR17 ;  /* 0x0000001100097c82 */ /* 0x000fe20008000000 */
[----:B------:R-:W-:Y:S01]  /*1d30*/  UMOV UR10, UR18 ;  /* 0x00000012000a7c82 */ /* 0x000fe20008000000 */
[----:B------:R-:W-:Y:S03]  /*1d40*/  UISETP.NE.AND UP0, UPT, UR23, UR26, UPT ;  /* 0x0000001a1700728c */ /* 0x000fe6000bf05270 */
[----:B------:R1:W-:Y:S01]  /*1d50*/  UTMALDG.3D [UR8], [UR30], desc[UR28] ;  /* 0x00001c081e0075b4 */ /* 0x0003e20008011000 */
[----:B------:R-:W-:Y:S05]  /*1d60*/  UMOV UR6, UR13 ;  /* 0x0000000d00067c82 */ /* 0x000fea0008000000 */
[----:B------:R-:W-:Y:S05]  /*1d70*/  BRA.U UP0, `(.L_x_32) ;  /* 0xfffffffd005c7547 */ /* 0x000fea000b83ffff */
.L_x_27:
[C---:B-1----:R-:W-:Y:S01]  /*1d80*/  LEA R2, R14.reuse, UR4, 0x3 ;  /* 0x000000040e027c11 */ /* 0x042fe2000f8e18ff */
[----:B------:R-:W-:Y:S01]  /*1d90*/  NOP ;  /* 0x0000000000007918 */ /* 0x000fe20000000000 */
[----:B--2---:R-:W-:Y:S02]  /*1da0*/  SHF.L.U32 R3, R13, 0x1f, RZ ;  /* 0x0000001f0d037819 */ /* 0x004fe400000006ff */
[----:B------:R-:W-:Y:S02]  /*1db0*/  LEA R4, R14, UR4, 0x4 ;  /* 0x000000040e047c11 */ /* 0x000fe4000f8e20ff */
[----:B------:R-:W1:Y:S02]  /*1dc0*/  SYNCS.PHASECHK.TRANS64.TRYWAIT P0, [R2+URZ+0xe0], R3 ;  /* 0x0000e003020075a7 */ /* 0x000e6400080011ff */
[----:B-1----:R-:W-:Y:S05]  /*1dd0*/  @!P0 BRA `(.L_x_33) ;  /* 0x0000005400d48947 */ /* 0x002fea0003800000 */
.L_x_117:
[----:B------:R-:W2:Y:S01]  /*1de0*/  LDS.128 R4, [R4+0x170] ;  /* 0x0001700004047984 */ /* 0x000ea20000000c00 */
[----:B---3--:R-:W-:Y:S01]  /*1df0*/  ISETP.GE.AND P0, PT, R60, 0x1, PT ;  /* 0x000000013c00780c */ /* 0x008fe20003f06270 */
[----:B-1----:R-:W-:Y:S01]  /*1e00*/  VIADD R2, R2, 0xf0 ;  /* 0x000000f002027836 */ /* 0x002fe20000000000 */
[----:B------:R-:W-:Y:S01]  /*1e10*/  @!PT LDS RZ, [RZ] ;  /* 0x00000000fffff984 */ /* 0x000fe20000000800 */
[----:B------:R-:W-:Y:S01]  /*1e20*/  @!PT LDS RZ, [RZ] ;  /* 0x00000000fffff984 */ /* 0x000fe20000000800 */
[----:B------:R-:W-:Y:S01]  /*1e30*/  @!PT LDS RZ, [RZ] ;  /* 0x00000000fffff984 */ /* 0x000fe20000000800 */
[----:B------:R-:W-:Y:S01]  /*1e40*/  @!PT LDS RZ, [RZ] ;  /* 0x00000000fffff984 */ /* 0x000fe20000000800 */
[----:B------:R1:W-:Y:S06]  /*1e50*/  MEMBAR.ALL.CTA ;  /* 0x0000000000007992 */ /* 0x0003ec0000008000 */
[----:B-1----:R-:W1:Y:S01]  /*1e60*/  FENCE.VIEW.ASYNC.S ;  /* 0x00000000000073c6 */ /* 0x002e620000000000 */
[----:B------:R-:W-:-:S04]  /*1e70*/  PRMT R2, RZ, 0x654, R2 ;  /* 0x00000654ff027816 */ /* 0x000fc80000000002 */
[----:B-1----:R1:W-:Y:S01]  /*1e80*/  SYNCS.ARRIVE.TRANS64.RED.A1T0 RZ, [R2+URZ], RZ ;  /* 0x000000ff02ff79a7 */ /* 0x0023e200081004ff */
[----:B--2---:R-:W-:-:S13]  /*1e90*/  LOP3.LUT P2, RZ, R6, 0x1, RZ, 0xc0, !PT ;  /* 0x0000000106ff7812 */ /* 0x004fda000784c0ff */
[----:B------:R-:W-:Y:S01]  /*1ea0*/  @P2 SHF.R.U32.HI R3, RZ, 0x10, R5 ;  /* 0x00000010ff032819 */ /* 0x000fe20000011605 */
[----:B------:R-:W-:Y:S01]  /*1eb0*/  VOTEU.ANY UP0, P2 ;  /* 0x0000000000ff7886 */ /* 0x000fe20001000100 */
[----:B------:R-:W-:Y:S02]  /*1ec0*/  @P2 MOV R10, R4 ;  /* 0x00000004000a2202 */ /* 0x000fe40000000f00 */
[----:B------:R-:W-:Y:S02]  /*1ed0*/  @P2 R2UR.BROADCAST UR5, R3 ;  /* 0x00000000030522ca */ /* 0x000fe400008e0000 */
[----:B------:R-:W-:-:S11]  /*1ee0*/  @P2 LOP3.LUT R9, R5, 0xffff, RZ, 0xc0, !PT ;  /* 0x0000ffff05092812 */ /* 0x000fd600078ec0ff */
[----:B------:R-:W-:Y:S01]  /*1ef0*/  @UP0 UMOV UR36, UR5 ;  /* 0x0000000500240c82 */ /* 0x000fe20008000000 */
[----:B-1----:R-:W-:Y:S05]  /*1f00*/  @!P0 BRA `(.L_x_34) ;  /* 0x0000000000b88947 */ /* 0x002fea0003800000 */
[----:B------:R-:W4:Y:S01]  /*1f10*/  LDC.64 R4, c[0x0][0xb18] ;  /* 0x0002c600ff047b82 */ /* 0x000f220000000a00 */
[----:B------:R-:W-:-:S07]  /*1f20*/  ISETP.NE.AND P3, PT, R60, 0x1, PT ;  /* 0x000000013c00780c */ /* 0x000fce0003f65270 */
[----:B------:R-:W1:Y:S08]  /*1f30*/  LDC.64 R6, c[0x0][0xb10] ;  /* 0x0002c400ff067b82 */ /* 0x000e700000000a00 */
[----:B------:R-:W2:Y:S08]  /*1f40*/  LDC R16, c[0x0][0xb20] ;  /* 0x0002c800ff107b82 */ /* 0x000eb00000000800 */
[----:B------:R-:W3:Y:S01]  /*1f50*/  LDC R17, c[0x0][0xb0c] ;  /* 0x0002c300ff117b82 */ /* 0x000ee20000000800 */
[----:B----4-:R-:W-:Y:S01]  /*1f60*/  IMAD.HI.U32 R19, R0, R5, RZ ;  /* 0x0000000500137227 */ /* 0x010fe200078e00ff */
[----:B------:R-:W-:-:S03]  /*1f70*/  ISETP.NE.AND P0, PT, R4, 0x1, PT ;  /* 0x000000010400780c */ /* 0x000fc60003f05270 */
[----:B------:R-:W-:-:S03]  /*1f80*/  IMAD.HI.U32 R5, R9, R5, RZ ;  /* 0x0000000509057227 */ /* 0x000fc600078e00ff */
[----:B------:R-:W4:Y:S01]  /*1f90*/  LDC.64 R2, c[0x0][0xb28] ;  /* 0x0002ca00ff027b82 */ /* 0x000f220000000a00 */
[----:B-1----:R-:W-:-:S04]  /*1fa0*/  IMAD.HI.U32 R20, R8, R6, RZ ;  /* 0x0000000608147227 */ /* 0x002fc800078e00ff */
[----:B------:R-:W-:Y:S01]  /*1fb0*/  IMAD.HI.U32 R21, R10, R6, RZ ;  /* 0x000000060a157227 */ /* 0x000fe200078e00ff */
[----:B------:R-:W-:Y:S02]  /*1fc0*/  SHF.R.U32.HI R20, RZ, R7, R20 ;  /* 0x00000007ff147219 */ /* 0x000fe40000011614 */
[-C--:B--2---:R-:W-:Y:S02]  /*1fd0*/  SHF.R.U32.HI R19, RZ, R16.reuse, R19 ;  /* 0x00000010ff137219 */ /* 0x084fe40000011613 */
[----:B------:R-:W-:Y:S02]  /*1fe0*/  SHF.R.U32.HI R5, RZ, R16, R5 ;  /* 0x00000010ff057219 */ /* 0x000fe40000011605 */
[----:B------:R-:W-:Y:S02]  /*1ff0*/  SEL R19, R0, R19, !P0 ;  /* 0x0000001300137207 */ /* 0x000fe40004000000 */
[----:B------:R-:W-:Y:S02]  /*2000*/  SHF.R.U32.HI R21, RZ, R7, R21 ;  /* 0x00000007ff157219 */ /* 0x000fe40000011615 */
[----:B---3--:R-:W-:-:S02]  /*2010*/  ISETP.NE.AND P1, PT, R17, 0x1, PT ;  /* 0x000000011100780c */ /* 0x008fc40003f25270 */
[----:B------:R-:W-:Y:S02]  /*2020*/  SEL R5, R9, R5, !P0 ;  /* 0x0000000509057207 */ /* 0x000fe40004000000 */
[----:B------:R-:W-:Y:S02]  /*2030*/  SEL R20, R8, R20, !P1 ;  /* 0x0000001408147207 */ /* 0x000fe40004800000 */
[----:B------:R-:W-:Y:S01]  /*2040*/  SEL R21, R10, R21, !P1 ;  /* 0x000000150a157207 */ /* 0x000fe20004800000 */
[----:B----4-:R-:W-:-:S04]  /*2050*/  IMAD.HI.U32 R18, R19, R2, RZ ;  /* 0x0000000213127227 */ /* 0x010fc800078e00ff */
        /* <DEDUP_REMOVED lines=10> */
[----:B------:R-:W-:-:S04]  /*2100*/  @!P0 IMAD.HI.U32 R7, R21, R2, RZ ;  /* 0x0000000215078227 */ /* 0x000fc800078e00ff */
[----:B------:R-:W-:Y:S01]  /*2110*/  IMAD.MOV R2, RZ, RZ, -R6 ;  /* 0x000000ffff027224 */ /* 0x000fe200078e0a06 */
[----:B------:R-:W-:Y:S02]  /*2120*/  @!P0 SHF.R.U32.HI R3, RZ, R3, R7 ;  /* 0x00000003ff038219 */ /* 0x000fe40000011607 */
[----:B------:R-:W-:Y:S01]  /*2130*/  IADD3 R7, PT, PT, -R5, RZ, RZ ;  /* 0x000000ff05077210 */ /* 0x000fe20007ffe1ff */
[----:B------:R-:W-:Y:S01]  /*2140*/  IMAD R2, R60, R2, R5 ;  /* 0x000000023c027224 */ /* 0x000fe200078e0205 */
        /* <DEDUP_REMOVED lines=10> */
.L_x_34:
[----:B------:R-:W1:Y:S02]  /*21f0*/  LDCU UR5, c[0x0][0xb30] ;  /* 0x00016600ff0577ac */ /* 0x000e640008000800 */
[----:B-1----:R-:W-:-:S09]  /*2200*/  UISETP.NE.AND UP0, UPT, UR5, 0x1, UPT ;  /* 0x000000010500788c */ /* 0x002fd2000bf05270 */
[----:B------:R-:W-:Y:S05]  /*2210*/  BRA.U UP0, `(.L_x_35) ;  /* 0x0000000100407547 */ /* 0x000fea000b800000 */
[----:B------:R-:W1:Y:S08]  /*2220*/  LDC.64 R4, c[0x0][0xb10] ;  /* 0x0002c400ff047b82 */ /* 0x000e700000000a00 */
[----:B------:R-:W2:Y:S08]  /*2230*/  LDC.64 R2, c[0x0][0xb18] ;  /* 0x0002c600ff027b82 */ /* 0x000eb00000000a00 */
[----:B------:R-:W3:Y:S08]  /*2240*/  LDC R6, c[0x0][0xb20] ;  /* 0x0002c800ff067b82 */ /* 0x000ef00000000800 */
[----:B------:R-:W4:Y:S01]  /*2250*/  LDC R7, c[0x0][0xb0c] ;  /* 0x0002c300ff077b82 */ /* 0x000f220000000800 */
[----:B-1----:R-:W-:-:S05]  /*2260*/  IMAD.HI.U32 R4, R10, R4, RZ ;  /* 0x000000040a047227 */ /* 0x002fca00078e00ff */
[----:B------:R-:W-:Y:S01]  /*2270*/  SHF.R.U32.HI R4, RZ, R5, R4 ;  /* 0x00000005ff047219 */ /* 0x000fe20000011604 */
[----:B--2---:R-:W-:Y:S01]  /*2280*/  IMAD.HI.U32 R3, R9, R3, RZ ;  /* 0x0000000309037227 */ /* 0x004fe200078e00ff */
[----:B------:R-:W-:-:S04]  /*2290*/  ISETP.NE.AND P0, PT, R2, 0x1, PT ;  /* 0x000000010200780c */ /* 0x000fc80003f05270 */
[----:B---3--:R-:W-:-:S04]  /*22a0*/  SHF.R.U32.HI R3, RZ, R6, R3 ;  /* 0x00000006ff037219 */ /* 0x008fc80000011603 */
[----:B------:R-:W-:Y:S02]  /*22b0*/  SEL R3, R9, R3, !P0 ;  /* 0x0000000309037207 */ /* 0x000fe40004000000 */
[----:B----4-:R-:W-:-:S04]  /*22c0*/  ISETP.NE.AND P1, PT, R7, 0x1, PT ;  /* 0x000000010700780c */ /* 0x010fc80003f25270 */
[----:B------:R-:W-:-:S05]  /*22d0*/  SEL R4, R10, R4, !P1 ;  /* 0x000000040a047207 */ /* 0x000fca0004800000 */
[----:B------:R-:W-:Y:S02]  /*22e0*/  IMAD.IADD R5, R3, 0x1, -R4 ;  /* 0x0000000103057824 */ /* 0x000fe400078e0a04 */
[----:B------:R-:W-:Y:S02]  /*22f0*/  IMAD.IADD R3, R4, 0x1, -R3 ;  /* 0x0000000104037824 */ /* 0x000fe400078e0a03 */
[----:B------:R-:W-:Y:S02]  /*2300*/  IMAD R10, R5, R7, R10 ;  /* 0x00000007050a7224 */ /* 0x000fe400078e020a */
[----:B------:R-:W-:-:S07]  /*2310*/  IMAD R9, R3, R2, R9 ;  /* 0x0000000203097224 */ /* 0x000fce00078e0209 */
.L_x_35:
[----:B------:R-:W-:Y:S01]  /*2320*/  VIADD R14, R14, 0x1 ;  /* 0x000000010e0e7836 */ /* 0x000fe20000000000 */
[----:B------:R-:W-:Y:S01]  /*2330*/  PLOP3.LUT P1, PT, PT, PT, PT, 0x80, 0x8 ;  /* 0x000000000008781c */ /* 0x000fe20003f2f070 */
[----:B------:R-:W-:Y:S02]  /*2340*/  IMAD.IADD R109, R10, 0x1, R107 ;  /* 0x000000010a6d7824 */ /* 0x000fe400078e026b */
[----:B------:R-:W-:Y:S01]  /*2350*/  IMAD.IADD R108, R9, 0x1, R106 ;  /* 0x00000001096c7824 */ /* 0x000fe200078e026a */
[----:B------:R-:W-:-:S04]  /*2360*/  ISETP.NE.AND P0, PT, R14, 0x2, PT ;  /* 0x000000020e00780c */ /* 0x000fc80003f05270 */
[----:B------:R-:W-:Y:S02]  /*2370*/  SEL R2, RZ, 0x1, P0 ;  /* 0x00000001ff027807 */ /* 0x000fe40000000000 */
[----:B------:R-:W-:Y:S02]  /*2380*/  SEL R14, R14, RZ, P0 ;  /* 0x000000ff0e0e7207 */ /* 0x000fe40000000000 */
[----:B------:R-:W-:Y:S01]  /*2390*/  LOP3.LUT R13, R13, R2, RZ, 0x3c, !PT ;  /* 0x000000020d0d7212 */ /* 0x000fe200078e3cff */
[----:B------:R-:W-:Y:S06]  /*23a0*/  @P2 BRA `(.L_x_36) ;  /* 0xfffffff000982947 */ /* 0x000fec000383ffff */
[----:B------:R-:W-:Y:S01]  /*23b0*/  UIADD3 UR4, UPT, UPT, UR4, 0x58, URZ ;  /* 0x0000005804047890 */ /* 0x000fe2000fffe0ff */
[----:B------:R-:W-:-:S03]  /*23c0*/  SHF.L.U32 R2, R15, 0x1f, RZ ;  /* 0x0000001f0f027819 */ /* 0x000fc600000006ff */
[----:B------:R-:W-:-:S09]  /*23d0*/  ULEA UR5, UR13, UR4, 0x3 ;  /* 0x000000040d057291 */ /* 0x000fd2000f8e18ff */
[----:B------:R-:W1:Y:S02]  /*23e0*/  SYNCS.PHASECHK.TRANS64.TRYWAIT P0, [UR5], R2 ;  /* 0x00000002ff0075a7 */ /* 0x000e640008001105 */
[----:B-1----:R-:W-:Y:S05]  /*23f0*/  @!P0 BRA `(.L_x_37) ;  /* 0x0000005000608947 */ /* 0x002fea0003800000 */
.L_x_119:
[----:B------:R-:W-:-:S04]  /*2400*/  UIADD3 UR6, UPT, UPT, UR13, 0x1, URZ ;  /* 0x000000010d067890 */ /* 0x000fc8000fffe0ff */
[----:B------:R-:W-:-:S04]  /*2410*/  UISETP.NE.AND UP0, UPT, UR6, 0xb, UPT ;  /* 0x0000000b0600788c */ /* 0x000fc8000bf05270 */
[----:B------:R-:W-:Y:S02]  /*2420*/  USEL UR7, URZ, 0x1, UP0 ;  /* 0x00000001ff077887 */ /* 0x000fe40008000000 */
[----:B------:R-:W-:-:S04]  /*2430*/  USEL UR6, UR6, URZ, UP0 ;  /* 0x000000ff06067287 */ /* 0x000fc80008000000 */
[----:B------:R-:W-:Y:S01]  /*2440*/  ULEA UR5, UR6, UR4, 0x3 ;  /* 0x0000000406057291 */ /* 0x000fe2000f8e18ff */
[----:B-1----:R-:W-:-:S04]  /*2450*/  LOP3.LUT R2, R15, UR7, RZ, 0x3c, !PT ;  /* 0x000000070f027c12 */ /* 0x002fc8000f8e3cff */
[----:B------:R-:W-:-:S04]  /*2460*/  SHF.L.U32 R3, R2, 0x1f, RZ ;  /* 0x0000001f02037819 */ /* 0x000fc800000006ff */
[----:B------:R-:W1:Y:S02]  /*2470*/  SYNCS.PHASECHK.TRANS64.TRYWAIT P0, [UR5], R3 ;  /* 0x00000003ff0075a7 */ /* 0x000e640008001105 */
[----:B-1----:R-:W-:Y:S05]  /*2480*/  @!P0 BRA `(.L_x_38) ;  /* 0x0000005000548947 */ /* 0x002fea0003800000 */
.L_x_121:
[----:B------:R-:W-:-:S04]  /*2490*/  UIADD3 UR6, UPT, UPT, UR6, 0x1, URZ ;  /* 0x0000000106067890 */ /* 0x000fc8000fffe0ff */
[----:B------:R-:W-:-:S04]  /*24a0*/  UISETP.NE.AND UP0, UPT, UR6, 0xb, UPT ;  /* 0x0000000b0600788c */ /* 0x000fc8000bf05270 */
[----:B------:R-:W-:Y:S02]  /*24b0*/  USEL UR7, URZ, 0x1, UP0 ;  /* 0x00000001ff077887 */ /* 0x000fe40008000000 */
[----:B------:R-:W-:-:S04]  /*24c0*/  USEL UR6, UR6, URZ, UP0 ;  /* 0x000000ff06067287 */ /* 0x000fc80008000000 */
[----:B------:R-:W-:Y:S01]  /*24d0*/  ULEA UR5, UR6, UR4, 0x3 ;  /* 0x0000000406057291 */ /* 0x000fe2000f8e18ff */
[----:B------:R-:W-:-:S04]  /*24e0*/  LOP3.LUT R2, R2, UR7, RZ, 0x3c, !PT ;  /* 0x0000000702027c12 */ /* 0x000fc8000f8e3cff */
[----:B-1----:R-:W-:-:S04]  /*24f0*/  SHF.L.U32 R3, R2, 0x1f, RZ ;  /* 0x0000001f02037819 */ /* 0x002fc800000006ff */
[----:B------:R-:W1:Y:S02]  /*2500*/  SYNCS.PHASECHK.TRANS64.TRYWAIT P0, [UR5], R3 ;  /* 0x00000003ff0075a7 */ /* 0x000e640008001105 */
[----:B-1----:R-:W-:Y:S05]  /*2510*/  @!P0 BRA `(.L_x_39) ;  /* 0x0000005000488947 */ /* 0x002fea0003800000 */
.L_x_123:
        /* <DEDUP_REMOVED lines=9> */
.L_x_125:
        /* <DEDUP_REMOVED lines=9> */
.L_x_127:
        /* <DEDUP_REMOVED lines=9> */
.L_x_129:
        /* <DEDUP_REMOVED lines=9> */
.L_x_131:
        /* <DEDUP_REMOVED lines=9> */
.L_x_133:
        /* <DEDUP_REMOVED lines=9> */
.L_x_135:
        /* <DEDUP_REMOVED lines=9> */
.L_x_137:
[----:B------:R-:W-:-:S04]  /*2910*/  UIADD3 UR6, UPT, UPT, UR6, 0x1, URZ ;  /* 0x0000000106067890 */ /* 0x000fc8000fffe0ff */
[----:B------:R-:W-:-:S04]  /*2920*/  UISETP.NE.AND UP0, UPT, UR6, 0xb, UPT ;  /* 0x0000000b0600788c */ /* 0x000fc8000bf05270 */
[----:B------:R-:W-:Y:S02]  /*2930*/  USEL UR5, URZ, 0x1, UP0 ;  /* 0x00000001ff057887 */ /* 0x000fe40008000000 */
[----:B------:R-:W-:-:S04]  /*2940*/  USEL UR6, UR6, URZ, UP0 ;  /* 0x000000ff06067287 */ /* 0x000fc80008000000 */
[----:B------:R-:W-:Y:S01]  /*2950*/  ULEA UR6, UR6, UR4, 0x3 ;  /* 0x0000000406067291 */ /* 0x000fe2000f8e18ff */
[----:B------:R-:W-:-:S04]  /*2960*/  LOP3.LUT R2, R2, UR5, RZ, 0x3c, !PT ;  /* 0x0000000502027c12 */ /* 0x000fc8000f8e3cff */
[----:B------:R-:W-:Y:S01]  /*2970*/  SHF.L.U32 R2, R2, 0x1f, RZ ;  /* 0x0000001f02027819 */ /* 0x000fe200000006ff */
[----:B-1--4-:R-:W-:-:S07]  /*2980*/  IMAD.U32 R0, RZ, RZ, UR6 ;  /* 0x00000006ff007e24 */ /* 0x012fce000f8e00ff */
.L_x_47:
[----:B-1----:R1:W2:Y:S02]  /*2990*/  SYNCS.PHASECHK.TRANS64.TRYWAIT P0, [R0+URZ], R2 ;  /* 0x00000002000075a7 */ /* 0x0022a400080011ff */
[----:B--2---:R-:W-:Y:S05]  /*29a0*/  @!P0 NANOSLEEP.SYNCS 0x989680 ;  /* 0x009896800000895d */ /* 0x004fea0003900000 */
[----:B------:R-:W2:Y:S02]  /*29b0*/  @!P0 SYNCS.PHASECHK.TRANS64 P0, [R0+URZ], R2 ;  /* 0x00000002000085a7 */ /* 0x000ea400080010ff */
[----:B--2---:R-:W-:Y:S05]  /*29c0*/  @P0 EXIT ;  /* 0x000000000000094d */ /* 0x004fea0003800000 */
[----:B------:R-:W-:Y:S05]  /*29d0*/  BRA `(.L_x_47) ;  /* 0xfffffffc00ec7947 */ /* 0x000fea000383ffff */
.L_x_18:
[----:B------:R-:W-:-:S04]  /*29e0*/  UISETP.NE.AND UP1, UPT, UR37, URZ, UPT ;  /* 0x000000ff2500728c */ /* 0x000fc8000bf25270 */
[----:B------:R-:W-:-:S09]  /*29f0*/  UISETP.NE.OR UP1, UPT, UR8, 0x1, UP1 ;  /* 0x000000010800788c */ /* 0x000fd20008f25670 */
[----:B------:R-:W-:Y:S05]  /*2a00*/  BRA.U UP1, `(.L_x_48) ;  /* 0x0000000501487547 */ /* 0x000fea000b800000 */
[----:B------:R-:W-:Y:S01]  /*2a10*/  ISETP.NE.AND P2, PT, R2, RZ, PT ;  /* 0x000000ff0200720c */ /* 0x000fe20003f45270 */
[----:B------:R-:W-:Y:S01]  /*2a20*/  IMAD.MOV.U32 R12, RZ, RZ, 0x1 ;  /* 0x00000001ff0c7424 */ /* 0x000fe200078e00ff */
[----:B------:R-:W-:Y:S02]  /*2a30*/  CS2R R10, SRZ ;  /* 0x00000000000a7805 */ /* 0x000fe4000001ff00 */
[----:B------:R-:W-:Y:S01]  /*2a40*/  CS2R R8, SRZ ;  /* 0x0000000000087805 */ /* 0x000fe2000001ff00 */
[----:B------:R-:W-:Y:S01]  /*2a50*/  UMOV UR4, 0x400 ;  /* 0x0000040000047882 */ /* 0x000fe20000000000 */
[----:B------:R-:W-:Y:S01]  /*2a60*/  UMOV UR6, URZ ;  /* 0x000000ff00067c82 */ /* 0x000fe20008000000 */
[----:B------:R-:W-:-:S12]  /*2a70*/  ULEA UR37, UR37, UR4, 0x18 ;  /* 0x0000000425257291 */ /* 0x000fd8000f8ec0ff */
.L_x_52:
[----:B------:R-:W-:Y:S02]  /*2a80*/  LEA R0, R8, UR37, 0x3 ;  /* 0x0000002508007c11 */ /* 0x000fe4000f8e18ff */
[----:B------:R-:W-:-:S03]  /*2a90*/  SHF.L.U32 R4, R9, 0x1f, RZ ;  /* 0x0000001f09047819 */ /* 0x000fc600000006ff */
[----:B------:R-:W-:Y:S01]  /*2aa0*/  VIADD R5, R0, 0x150 ;  /* 0x0000015000057836 */ /* 0x000fe20000000000 */
[----:B------:R-:W1:Y:S02]  /*2ab0*/  SYNCS.PHASECHK.TRANS64.TRYWAIT P0, [R0+URZ+0x140], R4 ;  /* 0x00014004000075a7 */ /* 0x000e6400080011ff */
[----:B-1----:R-:W-:Y:S05]  /*2ac0*/  @!P0 BRA `(.L_x_49) ;  /* 0x0000004c009c8947 */ /* 0x002fea0003800000 */
.L_x_138:
[----:B------:R-:W-:Y:S01]  /*2ad0*/  ULEA UR5, UR6, UR37, 0x3 ;  /* 0x0000002506057291 */ /* 0x000fe2000f8e18ff */
[----:B-1----:R-:W-:Y:S01]  /*2ae0*/  PRMT R0, RZ, 0x654, R5 ;  /* 0x00000654ff007816 */ /* 0x002fe20000000005 */
[----:B------:R-:W-:Y:S01]  /*2af0*/  @!P2 IMAD.MOV.U32 R4, RZ, RZ, 0x10 ;  /* 0x00000010ff04a424 */ /* 0x000fe200078e00ff */
[----:B------:R-:W-:Y:S01]  /*2b00*/  SHF.L.U32 R5, R12, 0x1f, RZ ;  /* 0x0000001f0c057819 */ /* 0x000fe200000006ff */
[----:B------:R-:W-:Y:S01]  /*2b10*/  UIADD3 UR4, UPT, UPT, UR5, 0xe0, URZ ;  /* 0x000000e005047890 */ /* 0x000fe2000fffe0ff */
[----:B------:R1:W-:Y:S05]  /*2b20*/  SYNCS.ARRIVE.TRANS64.RED.A1T0 RZ, [R0+URZ], RZ ;  /* 0x000000ff00ff79a7 */ /* 0x0003ea00081004ff */
[----:B------:R-:W-:Y:S01]  /*2b30*/  IMAD.U32 R6, RZ, RZ, UR4 ;  /* 0x00000004ff067e24 */ /* 0x000fe2000f8e00ff */
[----:B------:R-:W2:Y:S04]  /*2b40*/  SYNCS.PHASECHK.TRANS64.TRYWAIT P0, [UR5+0xf0], R5 ;  /* 0x0000f005ff0075a7 */ /* 0x000ea80008001105 */
[----:B------:R-:W-:Y:S01]  /*2b50*/  PRMT R6, R2, 0x654, R6 ;  /* 0x0000065402067816 */ /* 0x000fe20000000006 */
[----:B-12---:R-:W-:Y:S06]  /*2b60*/  @!P0 BRA `(.L_x_50) ;  /* 0x0000004c00888947 */ /* 0x006fec0003800000 */
.L_x_140:
[----:B------:R-:W-:Y:S01]  /*2b70*/  ULEA UR4, UR6, UR37, 0x4 ;  /* 0x0000002506047291 */ /* 0x000fe2000f8e20ff */
[----:B------:R-:W-:Y:S01]  /*2b80*/  SEL R3, R6, R3, !P2 ;  /* 0x0000000306037207 */ /* 0x000fe20005000000 */
[----:B------:R-:W-:Y:S01]  /*2b90*/  UIADD3 UR5, UPT, UPT, UR5, 0xe0, URZ ;  /* 0x000000e005057890 */ /* 0x000fe2000fffe0ff */
[----:B-1----:R-:W-:Y:S01]  /*2ba0*/  LEA R0, R11, UR37, 0x3 ;  /* 0x000000250b007c11 */ /* 0x002fe2000f8e18ff */
[----:B------:R-:W-:Y:S01]  /*2bb0*/  UIADD3 UR4, UPT, UPT, UR4, 0x170, URZ ;  /* 0x0000017004047890 */ /* 0x000fe2000fffe0ff */
[----:B------:R1:W-:Y:S01]  /*2bc0*/  @!P2 SYNCS.ARRIVE.TRANS64.RED RZ, [R3+URZ], R4 ;  /* 0x0000000403ffa9a7 */ /* 0x0003e200080004ff */
[----:B------:R-:W-:Y:S01]  /*2bd0*/  UIADD3 UR6, UPT, UPT, UR6, 0x1, URZ ;  /* 0x0000000106067890 */ /* 0x000fe2000fffe0ff */
[----:B------:R-:W-:-:S03]  /*2be0*/  VIADD R8, R8, 0x1 ;  /* 0x0000000108087836 */ /* 0x000fc60000000000 */
[----:B------:R-:W-:Y:S02]  /*2bf0*/  UISETP.NE.AND UP0, UPT, UR6, 0x2, UPT ;  /* 0x000000020600788c */ /* 0x000fe4000bf05270 */
[----:B------:R-:W-:Y:S01]  /*2c00*/  ISETP.NE.AND P0, PT, R8, 0x2, PT ;  /* 0x000000020800780c */ /* 0x000fe20003f05270 */
[----:B------:R-:W-:Y:S06]  /*2c10*/  UGETNEXTWORKID.BROADCAST [UR4], [UR5] ;  /* 0x00000000040073ca */ /* 0x000fec0008000100 */
[----:B------:R-:W-:Y:S02]  /*2c20*/  USEL UR4, URZ, 0x1, UP0 ;  /* 0x00000001ff047887 */ /* 0x000fe40008000000 */
[----:B------:R-:W-:-:S04]  /*2c30*/  USEL UR6, UR6, URZ, UP0 ;  /* 0x000000ff06067287 */ /* 0x000fc80008000000 */
[----:B------:R-:W-:Y:S02]  /*2c40*/  LOP3.LUT R12, R12, UR4, RZ, 0x3c, !PT ;  /* 0x000000040c0c7c12 */ /* 0x000fe4000f8e3cff */
[----:B-1----:R-:W-:-:S04]  /*2c50*/  SHF.L.U32 R4, R10, 0x1f, RZ ;  /* 0x0000001f0a047819 */ /* 0x002fc800000006ff */
[----:B------:R-:W1:Y:S02]  /*2c60*/  SYNCS.PHASECHK.TRANS64.TRYWAIT P1, [R0+URZ+0xe0], R4 ;  /* 0x0000e004000075a7 */ /* 0x000e6400080211ff */
[----:B-1----:R-:W-:Y:S05]  /*2c70*/  @!P1 BRA `(.L_x_51) ;  /* 0x0000004c005c9947 */ /* 0x002fea0003800000 */
.L_x_141:
[C---:B-1----:R-:W-:Y:S01]  /*2c80*/  LEA R4, R11.reuse, UR37, 0x4 ;  /* 0x000000250b047c11 */ /* 0x042fe2000f8e20ff */
[----:B------:R-:W-:Y:S01]  /*2c90*/  VIADD R0, R0, 0xf0 ;  /* 0x000000f000007836 */ /* 0x000fe20000000000 */
[----:B------:R-:W-:Y:S01]  /*2ca0*/  SEL R8, R8, RZ, P0 ;  /* 0x000000ff08087207 */ /* 0x000fe20000000000 */
[----:B------:R-:W-:-:S03]  /*2cb0*/  VIADD R11, R11, 0x1 ;  /* 0x000000010b0b7836 */ /* 0x000fc60000000000 */
[----:B------:R-:W1:Y:S01]  /*2cc0*/  LDS.128 R4, [R4+0x170] ;  /* 0x0001700004047984 */ /* 0x000e620000000c00 */
[----:B------:R-:W-:Y:S02]  /*2cd0*/  PRMT R0, RZ, 0x654, R0 ;  /* 0x00000654ff007816 */ /* 0x000fe40000000000 */
[C---:B------:R-:W-:Y:S01]  /*2ce0*/  ISETP.NE.AND P1, PT, R11.reuse, 0x2, PT ;  /* 0x000000020b00780c */ /* 0x040fe20003f25270 */
[----:B------:R-:W-:Y:S01]  /*2cf0*/  @!PT LDS RZ, [RZ] ;  /* 0x00000000fffff984 */ /* 0x000fe20000000800 */
[----:B------:R-:W-:Y:S01]  /*2d00*/  @!PT LDS RZ, [RZ] ;  /* 0x00000000fffff984 */ /* 0x000fe20000000800 */
[----:B------:R-:W-:Y:S01]  /*2d10*/  @!PT LDS RZ, [RZ] ;  /* 0x00000000fffff984 */ /* 0x000fe20000000800 */
[----:B------:R-:W-:Y:S01]  /*2d20*/  @!PT LDS RZ, [RZ] ;  /* 0x00000000fffff984 */ /* 0x000fe20000000800 */
[----:B------:R2:W-:Y:S06]  /*2d30*/  MEMBAR.ALL.CTA ;  /* 0x0000000000007992 */ /* 0x0005ec0000008000 */
[----:B--2---:R-:W2:Y:S01]  /*2d40*/  FENCE.VIEW.ASYNC.S ;  /* 0x00000000000073c6 */ /* 0x004ea20000000000 */
[----:B------:R-:W-:Y:S01]  /*2d50*/  SEL R11, R11, RZ, P1 ;  /* 0x000000ff0b0b7207 */ /* 0x000fe20000800000 */
[----:B--2---:R2:W-:Y:S01]  /*2d60*/  SYNCS.ARRIVE.TRANS64.RED.A1T0 RZ, [R0+URZ], RZ ;  /* 0x000000ff00ff79a7 */ /* 0x0045e200081004ff */
[----:B-1----:R-:W-:-:S02]  /*2d70*/  LOP3.LUT P3, RZ, R6, 0x1, RZ, 0xc0, !PT ;  /* 0x0000000106ff7812 */ /* 0x002fc4000786c0ff */
[----:B------:R-:W-:-:S04]  /*2d80*/  SEL R4, RZ, 0x1, P1 ;  /* 0x00000001ff047807 */ /* 0x000fc80000800000 */
[----:B------:R-:W-:Y:S02]  /*2d90*/  LOP3.LUT R10, R10, R4, RZ, 0x3c, !PT ;  /* 0x000000040a0a7212 */ /* 0x000fe400078e3cff */
[----:B--2---:R-:W-:-:S04]  /*2da0*/  SEL R0, RZ, 0x1, P0 ;  /* 0x00000001ff007807 */ /* 0x004fc80000000000 */
[----:B------:R-:W-:Y:S01]  /*2db0*/  LOP3.LUT R9, R9, R0, RZ, 0x3c, !PT ;  /* 0x0000000009097212 */ /* 0x000fe200078e3cff */
[----:B------:R-:W-:Y:S06]  /*2dc0*/  @P3 BRA `(.L_x_52) ;  /* 0xfffffffc002c3947 */ /* 0x000fec000383ffff */
[----:B------:R-:W-:Y:S01]  /*2dd0*/  ULEA UR5, UR6, UR37, 0x3 ;  /* 0x0000002506057291 */ /* 0x000fe2000f8e18ff */
[----:B------:R-:W-:-:S08]  /*2de0*/  SHF.L.U32 R2, R12, 0x1f, RZ ;  /* 0x0000001f0c027819 */ /* 0x000fd000000006ff */
[----:B------:R-:W1:Y:S02]  /*2df0*/  SYNCS.PHASECHK.TRANS64 P0, [UR5+0xf0], R2 ;  /* 0x0000f002ff0075a7 */ /* 0x000e640008001005 */
[----:B-1----:R-:W-:Y:S05]  /*2e00*/  @P0 BRA `(.L_x_53) ;  /* 0x0000000000080947 */ /* 0x002fea0003800000 */
[----:B------:R-:W1:Y:S02]  /*2e10*/  SYNCS.PHASECHK.TRANS64.TRYWAIT P0, [UR5+0xf0], R2 ;  /* 0x0000f002ff0075a7 */ /* 0x000e640008001105 */
[----:B-1----:R-:W-:Y:S05]  /*2e20*/  @!P0 BRA `(.L_x_54) ;  /* 0x0000004c00048947 */ /* 0x002fea0003800000 */
.L_x_53:
[----:B------:R-:W-:-:S04]  /*2e30*/  UIADD3 UR4, UPT, UPT, UR6, 0x1, URZ ;  /* 0x0000000106047890 */ /* 0x000fc8000fffe0ff */
[----:B------:R-:W-:-:S04]  /*2e40*/  UISETP.NE.AND UP0, UPT, UR4, 0x2, UPT ;  /* 0x000000020400788c */ /* 0x000fc8000bf05270 */
[----:B------:R-:W-:Y:S02]  /*2e50*/  USEL UR7, URZ, 0x1, UP0 ;  /* 0x00000001ff077887 */ /* 0x000fe40008000000 */
[----:B------:R-:W-:-:S04]  /*2e60*/  USEL UR4, UR4, URZ, UP0 ;  /* 0x000000ff04047287 */ /* 0x000fc80008000000 */
[----:B------:R-:W-:Y:S01]  /*2e70*/  ULEA UR4, UR4, UR37, 0x3 ;  /* 0x0000002504047291 */ /* 0x000fe2000f8e18ff */
[----:B-1----:R-:W-:-:S04]  /*2e80*/  LOP3.LUT R2, R12, UR7, RZ, 0x3c, !PT ;  /* 0x000000070c027c12 */ /* 0x002fc8000f8e3cff */
[----:B------:R-:W-:-:S04]  /*2e90*/  SHF.L.U32 R0, R2, 0x1f, RZ ;  /* 0x0000001f02007819 */ /* 0x000fc800000006ff */
[----:B------:R-:W1:Y:S02]  /*2ea0*/  SYNCS.PHASECHK.TRANS64 P0, [UR4+0xf0], R0 ;  /* 0x0000f000ff0075a7 */ /* 0x000e640008001004 */
[----:B-1----:R-:W-:Y:S05]  /*2eb0*/  @P0 EXIT ;  /* 0x000000000000094d */ /* 0x002fea0003800000 */
[----:B------:R-:W-:Y:S02]  /*2ec0*/  SHF.L.U32 R2, R2, 0x1f, RZ ;  /* 0x0000001f02027819 */ /* 0x000fe400000006ff */
[----:B------:R-:W-:-:S07]  /*2ed0*/  MOV R0, UR4 ;  /* 0x0000000400007c02 */ /* 0x000fce0008000f00 */
.L_x_55:
[----:B-1----:R1:W2:Y:S02]  /*2ee0*/  SYNCS.PHASECHK.TRANS64.TRYWAIT P0, [R0+URZ+0xf0], R2 ;  /* 0x0000f002000075a7 */ /* 0x0022a400080011ff */
[----:B--2---:R-:W-:Y:S05]  /*2ef0*/  @!P0 NANOSLEEP.SYNCS 0x989680 ;  /* 0x009896800000895d */ /* 0x004fea0003900000 */
[----:B------:R-:W2:Y:S02]  /*2f00*/  @!P0 SYNCS.PHASECHK.TRANS64 P0, [R0+URZ+0xf0], R2 ;  /* 0x0000f002000085a7 */ /* 0x000ea400080010ff */
[----:B--2---:R-:W-:Y:S05]  /*2f10*/  @P0 EXIT ;  /* 0x000000000000094d */ /* 0x004fea0003800000 */
[----:B------:R-:W-:Y:S05]  /*2f20*/  BRA `(.L_x_55) ;  /* 0xfffffffc00ec7947 */ /* 0x000fea000383ffff */
.L_x_48:
[----:B------:R-:W-:-:S09]  /*2f30*/  UISETP.NE.AND UP1, UPT, UR8, URZ, UPT ;  /* 0x000000ff0800728c */ /* 0x000fd2000bf25270 */
[----:B------:R-:W-:Y:S05]  /*2f40*/  BRA.U UP1, `(.L_x_56) ;  /* 0x0000000d01c87547 */ /* 0x000fea000b800000 */
[----:B------:R-:W-:Y:S01]  /*2f50*/  UMOV UR4, 0x40 ;  /* 0x0000004000047882 */ /* 0x000fe20000000000 */
[----:B------:R-:W-:Y:S01]  /*2f60*/  NOP ;  /* 0x0000000000007918 */ /* 0x000fe20000000000 */
[----:B------:R-:W-:Y:S01]  /*2f70*/  ULEA UR4, UR37, UR4, 0x18 ;  /* 0x0000000425047291 */ /* 0x000fe2000f8ec0ff */
[----:B------:R-:W-:Y:S02]  /*2f80*/  UMOV UR5, 0x400 ;  /* 0x0000040000057882 */ /* 0x000fe40000000000 */
[----:B------:R-:W-:-:S06]  /*2f90*/  ULEA UR37, UR37, UR5, 0x18 ;  /* 0x0000000525257291 */ /* 0x000fcc000f8ec0ff */
[----:B------:R-:W1:Y:S02]  /*2fa0*/  LDS.U8 R0, [UR4+0x1c] ;  /* 0x00001c04ff007984 */ /* 0x000e640008000000 */
[----:B-1----:R-:W-:-:S13]  /*2fb0*/  ISETP.NE.AND P0, PT, R0, RZ, PT ;  /* 0x000000ff0000720c */ /* 0x002fda0003f05270 */
[----:B------:R-:W-:Y:S05]  /*2fc0*/  @P0 BRA `(.L_x_57) ;  /* 0x0000000000580947 */ /* 0x000fea0003800000 */
[----:B------:R-:W-:-:S13]  /*2fd0*/  ELECT P0, URZ, PT ;  /* 0x0000000000ff782f */ /* 0x000fda0003800000 */
[----:B------:R-:W-:Y:S05]  /*2fe0*/  @!P0 BRA `(.L_x_58) ;  /* 0x0000000000608947 */ /* 0x000fea0003800000 */
[----:B------:R-:W-:Y:S01]  /*2ff0*/  UMOV UR5, 0x10 ;  /* 0x0000001000057882 */ /* 0x000fe20000000000 */
[----:B------:R-:W-:Y:S01]  /*3000*/  HFMA2 R0, -RZ, RZ, 0, 5.9604644775390625e-08 ;  /* 0x00000001ff007431 */ /* 0x000fe200000001ff */
[----:B------:R-:W-:-:S03]  /*3010*/  MOV R2, 0xffff ;  /* 0x0000ffff00027802 */ /* 0x000fc60000000f00 */
[----:B------:R-:W-:Y:S04]  /*3020*/  DEPBAR.LE SB1, 0x36 ;  /* 0x00009d800000791a */ /* 0x000fe80000000000 */
[----:B------:R-:W1:Y:S02]  /*3030*/  UTCATOMSWS.FIND_AND_SET.ALIGN UP0, UR5, UR5 ;  /* 0x00000005000575e3 */ /* 0x000e640008000800 */
[----:B-1----:R-:W-:Y:S01]  /*3040*/  MOV R3, UR5 ;  /* 0x0000000500037c02 */ /* 0x002fe20008000f00 */
[----:B------:R-:W-:Y:S06]  /*3050*/  BRA.U UP0, `(.L_x_59) ;  /* 0x0000000100187547 */ /* 0x000fec000b800000 */
.L_x_60:
[----:B------:R-:W-:Y:S05]  /*3060*/  NANOSLEEP 0x64 ;  /* 0x000000640000795d */ /* 0x000fea0003800000 */
[----:B------:R-:W-:-:S05]  /*3070*/  UMOV UR5, 0x10 ;  /* 0x0000001000057882 */ /* 0x000fca0000000000 */
[----:B------:R-:W-:Y:S04]  /*3080*/  DEPBAR.LE SB1, 0x36 ;  /* 0x00009d800000791a */ /* 0x000fe80000000000 */
[----:B------:R-:W1:Y:S02]  /*3090*/  UTCATOMSWS.FIND_AND_SET.ALIGN UP0, UR5, UR5 ;  /* 0x00000005000575e3 */ /* 0x000e640008000800 */
[----:B-1----:R-:W-:Y:S01]  /*30a0*/  MOV R3, UR5 ;  /* 0x0000000500037c02 */ /* 0x002fe20008000f00 */
[----:B------:R-:W-:Y:S05]  /*30b0*/  BRA.U !UP0, `(.L_x_60) ;  /* 0xfffffffd08e87547 */ /* 0x000fea000b83ffff */
.L_x_59:
[-C--:B------:R-:W-:Y:S02]  /*30c0*/  SHF.L.U32 R2, R2, R3.reuse, RZ ;  /* 0x0000000302027219 */ /* 0x080fe400000006ff */
[----:B------:R-:W-:Y:S01]  /*30d0*/  SHF.L.U32 R0, R0, R3, RZ ;  /* 0x0000000300007219 */ /* 0x000fe200000006ff */
[----:B------:R-:W-:Y:S02]  /*30e0*/  IMAD.SHL.U32 R3, R3, 0x20, RZ ;  /* 0x0000002003037824 */ /* 0x000fe400078e00ff */
[----:B------:R1:W-:Y:S04]  /*30f0*/  ATOMS.OR RZ, [UR4+0x14], R2 ;  /* 0x00001402ffff798c */ /* 0x0003e8000b000004 */
[----:B------:R1:W-:Y:S04]  /*3100*/  ATOMS.OR RZ, [UR4+0x18], R0 ;  /* 0x00001800ffff798c */ /* 0x0003e8000b000004 */
[----:B------:R1:W-:Y:S01]  /*3110*/  STS [UR37+0x190], R3 ;  /* 0x00019003ff007988 */ /* 0x0003e20008000825 */
[----:B------:R-:W-:Y:S05]  /*3120*/  BRA `(.L_x_58) ;  /* 0x0000000000107947 */ /* 0x000fea0003800000 */
.L_x_57:
[----:B------:R-:W-:Y:S02]  /*3130*/  MOV R0, 0xffffffff ;  /* 0xffffffff00007802 */ /* 0x000fe40000000f00 */
[----:B------:R-:W-:-:S03]  /*3140*/  MOV R2, 0x3170 ;  /* 0x0000317000027802 */ /* 0x000fc60000000f00 */
[----:B------:R1:W-:Y:S04]  /*3150*/  STS [UR37+0x190], R0 ;  /* 0x00019000ff007988 */ /* 0x0003e80008000825 */
[----:B-1-3-5:R-:W-:Y:S05]  /*3160*/  CALL.REL.NOINC `($__internal_1_$__cuda_sm10x_tcgen05_guardrail_trap_phase_invalid_during_alloc) ;  /* 0x0000004c00947944 */ /* 0x02afea0003c00000 */
.L_x_58:
[----:B------:R-:W-:Y:S05]  /*3170*/  WARPSYNC.ALL ;  /* 0x0000000000007948 */ /* 0x000fea0003800000 */
[----:B------:R-:W2:Y:S01]  /*3180*/  S2UR UR9, SR_CgaCtaId ;  /* 0x00000000000979c3 */ /* 0x000ea20000008800 */
[----:B------:R-:W-:Y:S01]  /*3190*/  UMOV UR4, 0x400 ;  /* 0x0000040000047882 */ /* 0x000fe20000000000 */
[----:B------:R-:W-:-:S06]  /*31a0*/  NOP ;  /* 0x0000000000007918 */ /* 0x000fcc0000000000 */
[----:B------:R-:W-:Y:S06]  /*31b0*/  BAR.ARV 0x6, 0xa0 ;  /* 0x0182800000007b1d */ /* 0x000fec0000002000 */
[----:B------:R-:W4:Y:S01]  /*31c0*/  LDCU UR5, c[0x0][0x38c] ;  /* 0x00007180ff0577ac */ /* 0x000f220008000800 */
[----:B------:R-:W-:Y:S01]  /*31d0*/  IMAD.MOV.U32 R11, RZ, RZ, 0x1 ;  /* 0x00000001ff0b7424 */ /* 0x000fe200078e00ff */
[----:B------:R-:W-:Y:S01]  /*31e0*/  CS2R R8, SRZ ;  /* 0x0000000000087805 */ /* 0x000fe2000001ff00 */
[----:B------:R-:W-:Y:S01]  /*31f0*/  IMAD.MOV.U32 R10, RZ, RZ, RZ ;  /* 0x000000ffff0a7224 */ /* 0x000fe200078e00ff */
[----:B------:R-:W-:Y:S01]  /*3200*/  UMOV UR12, URZ ;  /* 0x000000ff000c7c82 */ /* 0x000fe20008000000 */
[----:B------:R-:W-:Y:S01]  /*3210*/  UMOV UR11, URZ ;  /* 0x000000ff000b7c82 */ /* 0x000fe20008000000 */
[----:B------:R-:W-:Y:S01]  /*3220*/  UMOV UR22, 0x0 ;  /* 0x0000000000167882 */ /* 0x000fe20000000000 */
[----:B------:R-:W-:Y:S01]  /*3230*/  UMOV UR23, 0x4140490 ;  /* 0x0414049000177882 */ /* 0x000fe20000000000 */
[----:B------:R-:W-:Y:S01]  /*3240*/  UMOV UR20, 0x0 ;  /* 0x0000000000147882 */ /* 0x000fe20000000000 */
[----:B------:R-:W-:Y:S01]  /*3250*/  UMOV UR21, 0x4140490 ;  /* 0x0414049000157882 */ /* 0x000fe20000000000 */
[----:B--2---:R-:W-:Y:S01]  /*3260*/  ULEA UR9, UR9, UR4, 0x18 ;  /* 0x0000000409097291 */ /* 0x004fe2000f8ec0ff */
[----:B------:R-:W2:Y:S03]  /*3270*/  LDCU UR4, c[0x0][0x38c] ;  /* 0x00007180ff0477ac */ /* 0x000ea60008000800 */
[----:B------:R-:W-:-:S02]  /*3280*/  UIADD3 UR10, UPT, UPT, UR9, 0x5300, URZ ;  /* 0x00005300090a7890 */ /* 0x000fc4000fffe0ff */
[----:B----4-:R-:W-:-:S03]  /*3290*/  UISETP.GE.AND UP3, UPT, UR5, 0x1, UPT ;  /* 0x000000010500788c */ /* 0x010fc6000bf66270 */
[----:B-1----:R-:W1:Y:S01]  /*32a0*/  LDS R0, [UR9+0x190] ;  /* 0x00019009ff007984 */ /* 0x002e620008000800 */
[----:B------:R-:W-:Y:S01]  /*32b0*/  USHF.R.U32.HI UR10, URZ, 0x4, UR10 ;  /* 0x00000004ff0a7899 */ /* 0x000fe2000801160a */
[----:B------:R-:W-:Y:S01]  /*32c0*/  UMOV UR26, 0x0 ;  /* 0x00000000001a7882 */ /* 0x000fe20000000000 */
[----:B------:R-:W-:Y:S02]  /*32d0*/  UMOV UR27, 0x4140490 ;  /* 0x04140490001b7882 */ /* 0x000fe40000000000 */
[----:B------:R-:W-:Y:S01]  /*32e0*/  ULOP3.LUT UR10, UR10, 0x3fff, URZ, 0xc0, !UPT ;  /* 0x00003fff0a0a7892 */ /* 0x000fe2000f8ec0ff */
[----:B------:R-:W-:Y:S01]  /*32f0*/  UMOV UR24, 0x0 ;  /* 0x0000000000187882 */ /* 0x000fe20000000000 */
[----:B------:R-:W-:Y:S02]  /*3300*/  UMOV UR25, 0x4140490 ;  /* 0x0414049000197882 */ /* 0x000fe40000000000 */
[----:B------:R-:W-:Y:S02]  /*3310*/  ULOP3.LUT UR10, UR10, 0x10000, URZ, 0xfc, !UPT ;  /* 0x000100000a0a7892 */ /* 0x000fe4000f8efcff */
[----:B--2---:R-:W-:-:S04]  /*3320*/  UIADD3 UR4, UPT, UPT, UR4, 0x3f, URZ ;  /* 0x0000003f04047890 */ /* 0x004fc8000fffe0ff */
[----:B------:R-:W-:-:S04]  /*3330*/  USHF.R.S32.HI UR8, URZ, 0x1f, UR4 ;  /* 0x0000001fff087899 */ /* 0x000fc80008011404 */
[----:B------:R-:W-:Y:S02]  /*3340*/  ULEA.HI UR8, UR8, UR4, URZ, 0x6 ;  /* 0x0000000408087291 */ /* 0x000fe4000f8f30ff */
[----:B------:R-:W-:Y:S02]  /*3350*/  UIADD3 UR4, UPT, UPT, UR9, 0x1b300, URZ ;  /* 0x0001b30009047890 */ /* 0x000fe4000fffe0ff */
[----:B------:R-:W-:Y:S02]  /*3360*/  USHF.R.S32.HI UR8, URZ, 0x6, UR8 ;  /* 0x00000006ff087899 */ /* 0x000fe40008011408 */
[----:B------:R-:W-:Y:S02]  /*3370*/  USHF.R.U32.HI UR4, URZ, 0x4, UR4 ;  /* 0x00000004ff047899 */ /* 0x000fe40008011604 */
[----:B------:R-:W-:Y:S02]  /*3380*/  UISETP.LT.AND UP0, UPT, UR8, 0x1, UPT ;  /* 0x000000010800788c */ /* 0x000fe4000bf01270 */
[----:B------:R-:W-:-:S02]  /*3390*/  ULOP3.LUT UR4, UR4, 0x3fff, URZ, 0xc0, !UPT ;  /* 0x00003fff04047892 */ /* 0x000fc4000f8ec0ff */
[----:B------:R-:W-:Y:S02]  /*33a0*/  USEL UR16, UR8, 0x1, !UP0 ;  /* 0x0000000108107887 */ /* 0x000fe4000c000000 */
[----:B------:R-:W-:Y:S02]  /*33b0*/  ULOP3.LUT UR4, UR4, 0x10000, URZ, 0xfc, !UPT ;  /* 0x0001000004047892 */ /* 0x000fe4000f8efcff */
[----:B------:R-:W-:Y:S01]  /*33c0*/  UIADD3 UR16, UPT, UPT, -UR16, URZ, URZ ;  /* 0x000000ff10107290 */ /* 0x000fe2000fffe1ff */
[----:B-1----:R-:W-:-:S15]  /*33d0*/  R2UR UR13, R0 ;  /* 0x00000000000d72ca */ /* 0x002fde00000e0000 */
.L_x_67:
[----:B------:R-:W-:Y:S02]  /*33e0*/  LEA R0, R10, UR9, 0x3 ;  /* 0x000000090a007c11 */ /* 0x000fe4000f8e18ff */
[----:B------:R-:W-:Y:S02]  /*33f0*/  SHF.L.U32 R2, R9, 0x1f, RZ ;  /* 0x0000001f09027819 */ /* 0x000fe400000006ff */
[----:B------:R-:W-:Y:S01]  /*3400*/  PLOP3.LUT P0, PT, PT, PT, UP3, 0x80, 0x8 ;  /* 0x000000000008781c */ /* 0x000fe20003f0f038 */
[----:B------:R-:W-:Y:S01]  /*3410*/  VIADD R3, R0, 0xf0 ;  /* 0x000000f000037836 */ /* 0x000fe20000000000 */
[----:B-1----:R-:W1:Y:S02]  /*3420*/  SYNCS.PHASECHK.TRANS64.TRYWAIT P1, [R0+URZ+0xe0], R2 ;  /* 0x0000e002000075a7 */ /* 0x002e6400080211ff */
[----:B-1--4-:R-:W-:Y:S09]  /*3430*/  @!P1 BRA `(.L_x_61) ;  /* 0x0000004400989947 */ /* 0x012ff20003800000 */
.L_x_143:
[----:B------:R-:W-:Y:S01]  /*3440*/  LEA R4, R10, UR9, 0x4 ;  /* 0x000000090a047c11 */ /* 0x000fe2000f8e20ff */
[----:B------:R-:W-:Y:S01]  /*3450*/  @UP3 ULEA UR5, UR11, UR9, 0x3 ;  /* 0x000000090b053291 */ /* 0x000fe2000f8e18ff */
[----:B------:R-:W-:Y:S01]  /*3460*/  PLOP3.LUT P2, PT, PT, PT, PT, 0x80, 0x8 ;  /* 0x000000000008781c */ /* 0x000fe20003f4f070 */
[----:B------:R-:W-:Y:S01]  /*3470*/  ULEA UR14, UR12, UR9, 0x3 ;  /* 0x000000090c0e7291 */ /* 0x000fe2000f8e18ff */
[----:B------:R-:W-:Y:S01]  /*3480*/  PRMT R3, RZ, 0x654, R3 ;  /* 0x00000654ff037816 */ /* 0x000fe20000000003 */
[----:B------:R-:W-:Y:S01]  /*3490*/  ULEA.HI UR15, UR12, UR12, URZ, 0x1 ;  /* 0x0000000c0c0f7291 */ /* 0x000fe2000f8f08ff */
[----:B------:R-:W2:Y:S01]  /*34a0*/  LDS.128 R4, [R4+0x170] ;  /* 0x0001700004047984 */ /* 0x000ea20000000c00 */
[----:B-1----:R-:W-:Y:S02]  /*34b0*/  @P0 SHF.L.U32 R2, R8, 0x1f, RZ ;  /* 0x0000001f08020819 */ /* 0x002fe400000006ff */
[----:B------:R-:W-:Y:S01]  /*34c0*/  SHF.L.U32 R0, R11, 0x1f, RZ ;  /* 0x0000001f0b007819 */ /* 0x000fe200000006ff */
[----:B------:R-:W-:Y:S01]  /*34d0*/  @!PT LDS RZ, [RZ] ;  /* 0x00000000fffff984 */ /* 0x000fe20000000800 */
[----:B------:R-:W-:Y:S01]  /*34e0*/  @!PT LDS RZ, [RZ] ;  /* 0x00000000fffff984 */ /* 0x000fe20000000800 */
[----:B------:R-:W-:Y:S01]  /*34f0*/  @!PT LDS RZ, [RZ] ;  /* 0x00000000fffff984 */ /* 0x000fe20000000800 */
[----:B------:R-:W-:Y:S01]  /*3500*/  @!PT LDS RZ, [RZ] ;  /* 0x00000000fffff984 */ /* 0x000fe20000000800 */
[----:B------:R1:W-:Y:S06]  /*3510*/  MEMBAR.ALL.CTA ;  /* 0x0000000000007992 */ /* 0x0003ec0000008000 */
[----:B-1----:R-:W1:Y:S02]  /*3520*/  FENCE.VIEW.ASYNC.S ;  /* 0x00000000000073c6 */ /* 0x002e640000000000 */
[----:B-1----:R1:W-:Y:S01]  /*3530*/  SYNCS.ARRIVE.TRANS64.RED.A1T0 RZ, [R3+URZ], RZ ;  /* 0x000000ff03ff79a7 */ /* 0x0023e200081004ff */
[----:B------:R1:W4:Y:S01]  /*3540*/  @P0 SYNCS.PHASECHK.TRANS64.TRYWAIT P2, [UR5], R2 ;  /* 0x00000002ff0005a7 */ /* 0x0003220008041105 */
[----:B------:R-:W-:-:S02]  /*3550*/  ULOP3.LUT UR5, UR15, 0xffe, URZ, 0xc0, !UPT ;  /* 0x00000ffe0f057892 */ /* 0x000fc4000f8ec0ff */
[----:B------:R-:W-:Y:S01]  /*3560*/  USHF.R.U32.HI UR15, URZ, 0x1, UR15 ;  /* 0x00000001ff0f7899 */ /* 0x000fe2000801160f */
[----:B--2---:R-:W-:Y:S01]  /*3570*/  LOP3.LUT P1, RZ, R6, 0x1, RZ, 0xc0, !PT ;  /* 0x0000000106ff7812 */ /* 0x004fe2000782c0ff */
[----:B------:R-:W-:Y:S02]  /*3580*/  UIADD3 UR5, UPT, UPT, -UR5, UR12, URZ ;  /* 0x0000000c05057290 */ /* 0x000fe4000fffe1ff */
[----:B------:R-:W-:-:S04]  /*3590*/  UIMAD UR15, UR15, 0x50, UR13 ;  /* 0x000000500f0f78a4 */ /* 0x000fc8000f8e020d */
[----:B------:R-:W-:Y:S01]  /*35a0*/  ULEA UR15, UR5, UR15, 0x14 ;  /* 0x0000000f050f7291 */ /* 0x000fe2000f8ea0ff */
[----:B------:R-:W2:Y:S02]  /*35b0*/  SYNCS.PHASECHK.TRANS64.TRYWAIT P0, [UR14+0x120], R0 ;  /* 0x00012000ff0075a7 */ /* 0x000ea4000800110e */
[----:B-12-4-:R-:W-:Y:S09]  /*35c0*/  @!P0 BRA `(.L_x_62) ;  /* 0x0000004400488947 */ /* 0x016ff20003800000 */
.L_x_145:
[----:B------:R-:W-:Y:S01]  /*35d0*/  IADD3 R10, PT, PT, R10, 0x1, RZ ;  /* 0x000000010a0a7810 */ /* 0x000fe20007ffe0ff */
[----:B------:R-:W-:Y:S06]  /*35e0*/  BRA.U !UP3, `(.L_x_63) ;  /* 0x000000010bc07547 */ /* 0x000fec000b800000 */
[----:B------:R-:W-:Y:S01]  /*35f0*/  UPLOP3.LUT UP4, UPT, UPT, UPT, UPT, 0x40, 0x4 ;  /* 0x000000000004789c */ /* 0x000fe20003f8e870 */
[----:B------:R-:W-:Y:S01]  /*3600*/  UMOV UR18, UR16 ;  /* 0x0000001000127c82 */ /* 0x000fe20008000000 */
[----:B------:R-:W-:Y:S01]  /*3610*/  UMOV UR17, UR8 ;  /* 0x0000000800117c82 */ /* 0x000fe20008000000 */
[----:B------:R-:W-:-:S08]  /*3620*/  UMOV UR5, UR11 ;  /* 0x0000000b00057c82 */ /* 0x000fd00008000000 */
.L_x_66:
[----:B------:R-:W-:Y:S02]  /*3630*/  UIADD3 UR18, UPT, UPT, UR18, 0x1, URZ ;  /* 0x0000000112127890 */ /* 0x000fe4000fffe0ff */
[----:B--2---:R-:W-:Y:S02]  /*3640*/  ULEA UR7, UR5, UR9, 0x3 ;  /* 0x0000000905077291 */ /* 0x004fe4000f8e18ff */
[----:B------:R-:W-:Y:S01]  /*3650*/  UISETP.NE.AND UP0, UPT, UR18, URZ, UPT ;  /* 0x000000ff1200728c */ /* 0x000fe2000bf05270 */
[----:B----4-:R-:W-:Y:S10]  /*3660*/  @P2 BRA `(.L_x_64) ;  /* 0x00000000000c2947 */ /* 0x010ff40003800000 */
[----:B-1----:R-:W-:Y:S04]  /*3670*/  SHF.L.U32 R2, R8, 0x1f, RZ ;  /* 0x0000001f08027819 */ /* 0x002fe800000006ff */
[----:B------:R-:W1:Y:S02]  /*3680*/  SYNCS.PHASECHK.TRANS64.TRYWAIT P0, [UR7], R2 ;  /* 0x00000002ff0075a7 */ /* 0x000e640008001107 */
[----:B-1----:R-:W-:Y:S05]  /*3690*/  @!P0 BRA `(.L_x_65) ;  /* 0x00000044002c8947 */ /* 0x002fea0003800000 */
.L_x_64:
[----:B------:R-:W-:Y:S01]  /*36a0*/  UISETP.NE.AND UP1, UPT, UR17, 0x1, UPT ;  /* 0x000000011100788c */ /* 0x000fe2000bf25270 */
[----:B------:R-:W-:Y:S01]  /*36b0*/  PLOP3.LUT P2, PT, PT, PT, PT, 0x80, 0x8 ;  /* 0x000000000008781c */ /* 0x000fe20003f4f070 */
[----:B------:R-:W-:Y:S02]  /*36c0*/  UIADD3 UR11, UPT, UPT, UR5, 0x1, URZ ;  /* 0x00000001050b7890 */ /* 0x000fe4000fffe0ff */
[----:B------:R-:W-:Y:S02]  /*36d0*/  UIMAD UR6, UR5, 0x280, UR4 ;  /* 0x00000280050678a4 */ /* 0x000fe4000f8e0204 */
[----:B------:R-:W-:Y:S01]  /*36e0*/  UISETP.NE.AND UP2, UPT, UR11, 0xb, UPT ;  /* 0x0000000b0b00788c */ /* 0x000fe2000bf45270 */
[----:B------:R-:W-:Y:S01]  /*36f0*/  PLOP3.LUT P0, PT, PT, PT, UP1, 0x80, 0x8 ;  /* 0x000000000008781c */ /* 0x000fe20003f0f018 */
[----:B------:R-:W-:Y:S02]  /*3700*/  UIADD3 UR40, UPT, UPT, UR6, 0x2, URZ ;  /* 0x0000000206287890 */ /* 0x000fe4000fffe0ff */
[----:B------:R-:W-:Y:S02]  /*3710*/  USEL UR28, URZ, 0x1, UP2 ;  /* 0x00000001ff1c7887 */ /* 0x000fe40009000000 */
[----:B------:R-:W-:Y:S02]  /*3720*/  USEL UR11, UR11, URZ, UP2 ;  /* 0x000000ff0b0b7287 */ /* 0x000fe40009000000 */
[----:B------:R-:W-:Y:S02]  /*3730*/  UIADD3 UR36, UPT, UPT, UR6, 0x4, URZ ;  /* 0x0000000406247890 */ /* 0x000fe4000fffe0ff */
[----:B------:R-:W-:Y:S01]  /*3740*/  @UP1 ULEA UR19, UR11, UR9, 0x3 ;  /* 0x000000090b131291 */ /* 0x000fe2000f8e18ff */
[----:B------:R-:W-:Y:S01]  /*3750*/  LOP3.LUT R8, R8, UR28, RZ, 0x3c, !PT ;  /* 0x0000001c08087c12 */ /* 0x000fe2000f8e3cff */
[----:B------:R-:W-:Y:S02]  /*3760*/  ULEA UR28, UR5, UR10, 0x9 ;  /* 0x0000000a051c7291 */ /* 0x000fe4000f8e48ff */
[----:B------:R-:W-:Y:S01]  /*3770*/  UIADD3 UR32, UPT, UPT, UR6, 0x6, URZ ;  /* 0x0000000606207890 */ /* 0x000fe2000fffe0ff */
[----:B-1----:R-:W-:Y:S01]  /*3780*/  @P0 SHF.L.U32 R0, R8, 0x1f, RZ ;  /* 0x0000001f08000819 */ /* 0x002fe200000006ff */
[----:B------:R-:W-:Y:S02]  /*3790*/  UIADD3 UR38, UPT, UPT, UR28, 0x2, URZ ;  /* 0x000000021c267890 */ /* 0x000fe4000fffe0ff */
[----:B------:R-:W-:Y:S01]  /*37a0*/  UIADD3 UR34, UPT, UPT, UR28, 0x4, URZ ;  /* 0x000000041c227890 */ /* 0x000fe2000fffe0ff */
[----:B------:R2:W4:Y:S01]  /*37b0*/  @P0 SYNCS.PHASECHK.TRANS64.TRYWAIT P2, [UR19], R0 ;  /* 0x00000000ff0005a7 */ /* 0x0005220008041113 */
[----:B------:R-:W-:Y:S02]  /*37c0*/  UIADD3 UR30, UPT, UPT, UR28, 0x6, URZ ;  /* 0x000000061c1e7890 */ /* 0x000fe4000fffe0ff */
[----:B------:R-:W-:Y:S02]  /*37d0*/  UIADD3 UR19, UPT, UPT, UR7, 0x58, URZ ;  /* 0x0000005807137890 */ /* 0x000fe4000fffe0ff */
[----:B------:R-:W-:Y:S01]  /*37e0*/  UIADD3 UR17, UPT, UPT, UR17, -0x1, URZ ;  /* 0xffffffff11117890 */ /* 0x000fe2000fffe0ff */
[----:B------:R-:W-:Y:S01]  /*37f0*/  UMOV UR7, 0x40004040 ;  /* 0x4000404000077882 */ /* 0x000fe20000000000 */
[----:B------:R-:W-:Y:S01]  /*3800*/  UMOV UR29, 0x40004040 ;  /* 0x40004040001d7882 */ /* 0x000fe20000000000 */
[----:B------:R-:W-:Y:S01]  /*3810*/  UMOV UR41, 0x40004040 ;  /* 0x4000404000297882 */ /* 0x000fe20000000000 */
[----:B------:R2:W-:Y:S01]  /*3820*/  UTCHMMA gdesc[UR28], gdesc[UR6], tmem[UR15], tmem[UR22], idesc[UR23], UP4 ;  /* 0x00ff16061c0075ea */ /* 0x0005e2000a00000f */
[----:B------:R-:W-:Y:S01]  /*3830*/  UPLOP3.LUT UP4, UPT, UPT, UPT, UPT, 0x80, 0x8 ;  /* 0x000000000008789c */ /* 0x000fe20003f8f070 */
[----:B------:R-:W-:Y:S01]  /*3840*/  UMOV UR39, 0x40004040 ;  /* 0x4000404000277882 */ /* 0x000fe20000000000 */
[----:B------:R-:W-:Y:S01]  /*3850*/  UMOV UR37, 0x40004040 ;  /* 0x4000404000257882 */ /* 0x000fe20000000000 */
[----:B------:R2:W-:Y:S01]  /*3860*/  UTCHMMA gdesc[UR38], gdesc[UR40], tmem[UR15], tmem[UR20], idesc[UR21], UPT ;  /* 0x00ff1428260075ea */ /* 0x0005e2000b80000f */
[----:B------:R-:W-:Y:S01]  /*3870*/  UMOV UR35, 0x40004040 ;  /* 0x4000404000237882 */ /* 0x000fe20000000000 */
[----:B------:R-:W-:Y:S01]  /*3880*/  UMOV UR33, 0x40004040 ;  /* 0x4000404000217882 */ /* 0x000fe20000000000 */
[----:B------:R-:W-:Y:S01]  /*3890*/  UMOV UR31, 0x40004040 ;  /* 0x40004040001f7882 */ /* 0x000fe20000000000 */
[----:B------:R2:W-:Y:S01]  /*38a0*/  UTCHMMA gdesc[UR34], gdesc[UR36], tmem[UR15], tmem[UR26], idesc[UR27], UPT ;  /* 0x00ff1a24220075ea */ /* 0x0005e2000b80000f */
[----:B------:R2:W-:Y:S01]  /*38b0*/  UTCHMMA gdesc[UR30], gdesc[UR32], tmem[UR15], tmem[UR24], idesc[UR25], UPT ;  /* 0x00ff18201e0075ea */ /* 0x0005e2000b80000f */
[----:B------:R2:W-:Y:S01]  /*38c0*/  UTCBAR [UR19], URZ ;  /* 0x000000ff130073e9 */ /* 0x0005e200080000ff */
[----:B------:R-:W-:Y:S01]  /*38d0*/  UMOV UR5, UR11 ;  /* 0x0000000b00057c82 */ /* 0x000fe20008000000 */
[----:B------:R-:W-:Y:S05]  /*38e0*/  BRA.U UP0, `(.L_x_66) ;  /* 0xfffffffd00507547 */ /* 0x000fea000b83ffff */
.L_x_63:
[----:B------:R-:W-:Y:S01]  /*38f0*/  UIADD3 UR12, UPT, UPT, UR12, 0x1, URZ ;  /* 0x000000010c0c7890 */ /* 0x000fe2000fffe0ff */
[C---:B------:R-:W-:Y:S01]  /*3900*/  ISETP.NE.AND P0, PT, R10.reuse, 0x2, PT ;  /* 0x000000020a00780c */ /* 0x040fe20003f05270 */
[----:B------:R-:W-:Y:S02]  /*3910*/  UIADD3 UR14, UPT, UPT, UR14, 0x100, URZ ;  /* 0x000001000e0e7890 */ /* 0x000fe4000fffe0ff */
[----:B------:R-:W-:Y:S01]  /*3920*/  UISETP.NE.AND UP0, UPT, UR12, 0x4, UPT ;  /* 0x000000040c00788c */ /* 0x000fe2000bf05270 */
[----:B-12---:R-:W-:Y:S02]  /*3930*/  SEL R0, RZ, 0x1, P0 ;  /* 0x00000001ff007807 */ /* 0x006fe40000000000 */
[----:B------:R-:W-:Y:S01]  /*3940*/  SEL R10, R10, RZ, P0 ;  /* 0x000000ff0a0a7207 */ /* 0x000fe20000000000 */
[----:B------:R-:W-:Y:S01]  /*3950*/  USEL UR5, URZ, 0x1, UP0 ;  /* 0x00000001ff057887 */ /* 0x000fe20008000000 */
[----:B------:R-:W-:Y:S01]  /*3960*/  LOP3.LUT R9, R9, R0, RZ, 0x3c, !PT ;  /* 0x0000000009097212 */ /* 0x000fe200078e3cff */
[----:B------:R-:W-:Y:S01]  /*3970*/  USEL UR12, UR12, URZ, UP0 ;  /* 0x000000ff0c0c7287 */ /* 0x000fe20008000000 */
[----:B------:R1:W-:Y:S03]  /*3980*/  UTCBAR [UR14], URZ ;  /* 0x000000ff0e0073e9 */ /* 0x0003e600080000ff */
[----:B------:R-:W-:Y:S01]  /*3990*/  LOP3.LUT R11, R11, UR5, RZ, 0x3c, !PT ;  /* 0x000000050b0b7c12 */ /* 0x000fe2000f8e3cff */
[----:B------:R-:W-:Y:S07]  /*39a0*/  @P1 BRA `(.L_x_67) ;  /* 0xfffffff8008c1947 */ /* 0x000fee000383ffff */
[----:B------:R-:W2:Y:S01]  /*39b0*/  S2UR UR4, SR_CgaCtaId ;  /* 0x00000000000479c3 */ /* 0x000ea20000008800 */
[----:B------:R-:W-:Y:S01]  /*39c0*/  ELECT P0, URZ, PT ;  /* 0x0000000000ff782f */ /* 0x000fe20003800000 */
[----:B------:R-:W-:Y:S01]  /*39d0*/  IMAD.MOV.U32 R0, RZ, RZ, 0x1 ;  /* 0x00000001ff007424 */ /* 0x000fe200078e00ff */
[----:B------:R-:W-:Y:S01]  /*39e0*/  UIADD3 UR9, UPT, UPT, UR9, 0x120, URZ ;  /* 0x0000012009097890 */ /* 0x000fe2000fffe0ff */
[----:B------:R-:W-:Y:S01]  /*39f0*/  SHF.L.U32 R2, R11, 0x1f, RZ ;  /* 0x0000001f0b027819 */ /* 0x000fe200000006ff */
[----:B------:R-:W-:-:S03]  /*3a00*/  UMOV UR5, 0x40 ;  /* 0x0000004000057882 */ /* 0x000fc60000000000 */
[----:B------:R-:W-:Y:S01]  /*3a10*/  UVIRTCOUNT.DEALLOC.SMPOOL 0x80 ;  /* 0x000000800000784c */ /* 0x000fe20000000000 */
[----:B--2---:R-:W-:Y:S02]  /*3a20*/  ULEA UR4, UR4, UR5, 0x18 ;  /* 0x0000000504047291 */ /* 0x004fe4000f8ec0ff */
[----:B------:R-:W-:-:S07]  /*3a30*/  ULEA UR5, UR12, UR9, 0x3 ;  /* 0x000000090c057291 */ /* 0x000fce000f8e18ff */
[----:B------:R2:W-:Y:S02]  /*3a40*/  @P0 STS.U8 [UR4+0x1c], R0 ;  /* 0x00001c00ff000988 */ /* 0x0005e40008000004 */
[----:B------:R-:W3:Y:S02]  /*3a50*/  SYNCS.PHASECHK.TRANS64.TRYWAIT P0, [UR5], R2 ;  /* 0x00000002ff0075a7 */ /* 0x000ee40008001105 */
[----:B--23--:R-:W-:Y:S05]  /*3a60*/  @!P0 BRA `(.L_x_68) ;  /* 0x0000004000508947 */ /* 0x00cfea0003800000 */
.L_x_148:
[----:B------:R-:W-:-:S04]  /*3a70*/  UIADD3 UR6, UPT, UPT, UR12, 0x1, URZ ;  /* 0x000000010c067890 */ /* 0x000fc8000fffe0ff */
[----:B------:R-:W-:-:S04]  /*3a80*/  UISETP.NE.AND UP0, UPT, UR6, 0x4, UPT ;  /* 0x000000040600788c */ /* 0x000fc8000bf05270 */
[----:B------:R-:W-:Y:S02]  /*3a90*/  USEL UR7, URZ, 0x1, UP0 ;  /* 0x00000001ff077887 */ /* 0x000fe40008000000 */
[----:B------:R-:W-:-:S04]  /*3aa0*/  USEL UR6, UR6, URZ, UP0 ;  /* 0x000000ff06067287 */ /* 0x000fc80008000000 */
[----:B------:R-:W-:Y:S01]  /*3ab0*/  ULEA UR5, UR6, UR9, 0x3 ;  /* 0x0000000906057291 */ /* 0x000fe2000f8e18ff */
[----:B--2---:R-:W-:-:S04]  /*3ac0*/  LOP3.LUT R2, R11, UR7, RZ, 0x3c, !PT ;  /* 0x000000070b027c12 */ /* 0x004fc8000f8e3cff */
[----:B------:R-:W-:-:S04]  /*3ad0*/  SHF.L.U32 R3, R2, 0x1f, RZ ;  /* 0x0000001f02037819 */ /* 0x000fc800000006ff */
[----:B------:R-:W2:Y:S02]  /*3ae0*/  SYNCS.PHASECHK.TRANS64.TRYWAIT P0, [UR5], R3 ;  /* 0x00000003ff0075a7 */ /* 0x000ea40008001105 */
[----:B--2---:R-:W-:Y:S05]  /*3af0*/  @!P0 BRA `(.L_x_69) ;  /* 0x0000004000448947 */ /* 0x004fea0003800000 */
.L_x_150:
[----:B------:R-:W-:-:S04]  /*3b00*/  UIADD3 UR6, UPT, UPT, UR6, 0x1, URZ ;  /* 0x0000000106067890 */ /* 0x000fc8000fffe0ff */
[----:B------:R-:W-:-:S04]  /*3b10*/  UISETP.NE.AND UP0, UPT, UR6, 0x4, UPT ;  /* 0x000000040600788c */ /* 0x000fc8000bf05270 */
[----:B------:R-:W-:Y:S02]  /*3b20*/  USEL UR7, URZ, 0x1, UP0 ;  /* 0x00000001ff077887 */ /* 0x000fe40008000000 */
[----:B------:R-:W-:-:S04]  /*3b30*/  USEL UR6, UR6, URZ, UP0 ;  /* 0x000000ff06067287 */ /* 0x000fc80008000000 */
[----:B------:R-:W-:Y:S01]  /*3b40*/  ULEA UR5, UR6, UR9, 0x3 ;  /* 0x0000000906057291 */ /* 0x000fe2000f8e18ff */
[----:B------:R-:W-:-:S04]  /*3b50*/  LOP3.LUT R2, R2, UR7, RZ, 0x3c, !PT ;  /* 0x0000000702027c12 */ /* 0x000fc8000f8e3cff */
[----:B--2---:R-:W-:-:S04]  /*3b60*/  SHF.L.U32 R3, R2, 0x1f, RZ ;  /* 0x0000001f02037819 */ /* 0x004fc800000006ff */
[----:B------:R-:W2:Y:S02]  /*3b70*/  SYNCS.PHASECHK.TRANS64.TRYWAIT P0, [UR5], R3 ;  /* 0x00000003ff0075a7 */ /* 0x000ea40008001105 */
[----:B--2---:R-:W-:Y:S05]  /*3b80*/  @!P0 BRA `(.L_x_70) ;  /* 0x0000004000388947 */ /* 0x004fea0003800000 */
.L_x_152:
[----:B------:R-:W-:-:S04]  /*3b90*/  UIADD3 UR6, UPT, UPT, UR6, 0x1, URZ ;  /* 0x0000000106067890 */ /* 0x000fc8000fffe0ff */
[----:B------:R-:W-:-:S04]  /*3ba0*/  UISETP.NE.AND UP0, UPT, UR6, 0x4, UPT ;  /* 0x000000040600788c */ /* 0x000fc8000bf05270 */
[----:B------:R-:W-:Y:S02]  /*3bb0*/  USEL UR5, URZ, 0x1, UP0 ;  /* 0x00000001ff057887 */ /* 0x000fe40008000000 */
[----:B------:R-:W-:-:S04]  /*3bc0*/  USEL UR6, UR6, URZ, UP0 ;  /* 0x000000ff06067287 */ /* 0x000fc80008000000 */
[----:B------:R-:W-:Y:S01]  /*3bd0*/  ULEA UR6, UR6, UR9, 0x3 ;  /* 0x0000000906067291 */ /* 0x000fe2000f8e18ff */
[----:B------:R-:W-:-:S04]  /*3be0*/  LOP3.LUT R2, R2, UR5, RZ, 0x3c, !PT ;  /* 0x0000000502027c12 */ /* 0x000fc8000f8e3cff */
[----:B------:R-:W-:-:S04]  /*3bf0*/  SHF.L.U32 R2, R2, 0x1f, RZ ;  /* 0x0000001f02027819 */ /* 0x000fc800000006ff */
[----:B------:R-:W3:Y:S02]  /*3c00*/  SYNCS.PHASECHK.TRANS64.TRYWAIT P0, [UR6], R2 ;  /* 0x00000002ff0075a7 */ /* 0x000ee40008001106 */
[----:B---3--:R-:W-:Y:S05]  /*3c10*/  @!P0 BRA `(.L_x_71) ;  /* 0x00000040002c8947 */ /* 0x008fea0003800000 */
.L_x_154:
[----:B------:R-:W-:Y:S01]  /*3c20*/  NOP ;  /* 0x0000000000007918 */ /* 0x000fe20000000000 */
[----:B--2---:R-:W2:Y:S01]  /*3c30*/  LDS R0, [UR4+0x14] ;  /* 0x00001404ff007984 */ /* 0x004ea20008000800 */
[----:B------:R-:W-:Y:S01]  /*3c40*/  ULOP3.LUT UR6, UR13, 0xffff, URZ, 0xc0, !UPT ;  /* 0x0000ffff0d067892 */ /* 0x000fe2000f8ec0ff */
[----:B------:R-:W-:Y:S01]  /*3c50*/  UMOV UR8, 0xffff ;  /* 0x0000ffff00087882 */ /* 0x000fe20000000000 */
[----:B------:R-:W-:Y:S02]  /*3c60*/  UMOV UR5, 0x1 ;  /* 0x0000000100057882 */ /* 0x000fe40000000000 */
[----:B------:R-:W-:-:S04]  /*3c70*/  USHF.R.U32.HI UR6, URZ, 0x5, UR6 ;  /* 0x00000005ff067899 */ /* 0x000fc80008011606 */
[----:B------:R-:W-:Y:S02]  /*3c80*/  USHF.L.U32 UR8, UR8, UR6, URZ ;  /* 0x0000000608087299 */ /* 0x000fe400080006ff */
[----:B------:R-:W-:-:S04]  /*3c90*/  USHF.L.U32 UR5, UR5, UR6, URZ ;  /* 0x0000000605057299 */ /* 0x000fc800080006ff */
[----:B--2---:R-:W-:-:S04]  /*3ca0*/  LOP3.LUT R0, R0, UR8, RZ, 0xc0, !PT ;  /* 0x0000000800007c12 */ /* 0x004fc8000f8ec0ff */
[----:B------:R-:W-:-:S13]  /*3cb0*/  ISETP.NE.AND P0, PT, R0, UR8, PT ;  /* 0x0000000800007c0c */ /* 0x000fda000bf05270 */
[----:B------:R-:W-:Y:S05]  /*3cc0*/  @P0 BRA `(.L_x_72) ;  /* 0x0000000000580947 */ /* 0x000fea0003800000 */
[----:B------:R-:W2:Y:S02]  /*3cd0*/  LDS R0, [UR4+0x18] ;  /* 0x00001804ff007984 */ /* 0x000ea40008000800 */
[----:B--2---:R-:W-:-:S04]  /*3ce0*/  LOP3.LUT R0, R0, UR5, RZ, 0xc0, !PT ;  /* 0x0000000500007c12 */ /* 0x004fc8000f8ec0ff */
[----:B------:R-:W-:-:S13]  /*3cf0*/  ISETP.NE.AND P0, PT, R0, UR5, PT ;  /* 0x0000000500007c0c */ /* 0x000fda000bf05270 */
[----:B------:R-:W-:Y:S05]  /*3d00*/  @P0 BRA `(.L_x_73) ;  /* 0x00000000003c0947 */ /* 0x000fea0003800000 */
[----:B------:R-:W2:Y:S01]  /*3d10*/  S2R R2, SR_LANEID ;  /* 0x0000000000027919 */ /* 0x000ea20000000000 */
[----:B------:R-:W-:Y:S01]  /*3d20*/  ULOP3.LUT UR8, URZ, UR8, URZ, 0x33, !UPT ;  /* 0x00000008ff087292 */ /* 0x000fe2000f8e33ff */
[----:B------:R-:W-:Y:S02]  /*3d30*/  VOTEU.ANY UR7, UPT, PT ;  /* 0x0000000000077886 */ /* 0x000fe400038e0100 */
[----:B------:R-:W-:-:S03]  /*3d40*/  UFLO.U32 UR7, UR7 ;  /* 0x00000007000772bd */ /* 0x000fc600080e0000 */
[----:B------:R-:W-:-:S04]  /*3d50*/  IMAD.U32 R0, RZ, RZ, UR8 ;  /* 0x00000008ff007e24 */ /* 0x000fc8000f8e00ff */
[----:B------:R3:W1:Y:S02]  /*3d60*/  REDUX UR6, R0 ;  /* 0x00000000000673c4 */ /* 0x0006640000000000 */
[----:B------:R1:W-:Y:S01]  /*3d70*/  UTCATOMSWS.AND URZ, UR8 ;  /* 0x0000000800ff79e3 */ /* 0x0003e20008000000 */
[----:B--2---:R-:W-:Y:S02]  /*3d80*/  ISETP.EQ.U32.AND P0, PT, R2, UR7, PT ;  /* 0x0000000702007c0c */ /* 0x004fe4000bf02070 */
[----:B---3--:R-:W-:Y:S02]  /*3d90*/  LOP3.LUT R0, RZ, UR5, RZ, 0x33, !PT ;  /* 0x00000005ff007c12 */ /* 0x008fe4000f8e33ff */
[----:B-1----:R-:W-:Y:S02]  /*3da0*/  MOV R2, UR6 ;  /* 0x0000000600027c02 */ /* 0x002fe40008000f00 */
[----:B------:R-:W1:Y:S07]  /*3db0*/  REDUX UR5, R0 ;  /* 0x00000000000573c4 */ /* 0x000e6e0000000000 */
[----:B------:R2:W-:Y:S01]  /*3dc0*/  @P0 ATOMS.AND RZ, [UR4+0x14], R2 ;  /* 0x00001402ffff098c */ /* 0x0005e2000a800004 */
[----:B-1----:R-:W-:-:S05]  /*3dd0*/  IMAD.U32 R0, RZ, RZ, UR5 ;  /* 0x00000005ff007e24 */ /* 0x002fca000f8e00ff */
[----:B------:R2:W-:Y:S01]  /*3de0*/  @P0 ATOMS.AND RZ, [UR4+0x18], R0 ;  /* 0x00001800ffff098c */ /* 0x0005e2000a800004 */
[----:B------:R-:W-:Y:S05]  /*3df0*/  BRA `(.L_x_74) ;  /* 0x0000000000147947 */ /* 0x000fea0003800000 */
.L_x_73:
[----:B------:R-:W-:Y:S02]  /*3e00*/  MOV R2, 0x3e20 ;  /* 0x00003e2000027802 */ /* 0x000fe40000000f00 */
[----:B-1--45:R-:W-:Y:S05]  /*3e10*/  CALL.REL.NOINC `($__internal_0_$__cuda_sm10x_tcgen05_guardrail_trap_col_being_dealloced_not_returned_by_alloc) ;  /* 0x00000040005c7944 */ /* 0x032fea0003c00000 */
[----:B------:R-:W-:Y:S05]  /*3e20*/  BRA `(.L_x_74) ;  /* 0x0000000000087947 */ /* 0x000fea0003800000 */
.L_x_72:
[----:B------:R-:W-:Y:S02]  /*3e30*/  MOV R2, 0x3e50 ;  /* 0x00003e5000027802 */ /* 0x000fe40000000f00 */
[----:B-1--45:R-:W-:Y:S05]  /*3e40*/  CALL.REL.NOINC `($__internal_2_$__cuda_sm10x_tcgen05_guardrail_trap_unallocated_columns_being_dealloced) ;  /* 0x0000004000687944 */ /* 0x032fea0003c00000 */
.L_x_74:
[----:B------:R-:W-:Y:S01]  /*3e50*/  NOP ;  /* 0x0000000000007918 */ /* 0x000fe20000000000 */
[----:B------:R-:W-:Y:S05]  /*3e60*/  EXIT ;  /* 0x000000000000794d */ /* 0x000fea0003800000 */
.L_x_56:
[----:B------:R-:W-:-:S09]  /*3e70*/  UISETP.NE.OR UP2, UPT, UR8, 0x3, !UP2 ;  /* 0x000000030800788c */ /* 0x000fd2000d745670 */
[----:B------:R-:W-:Y:S05]  /*3e80*/  BRA.U UP2, `(.L_x_75) ;  /* 0x0000000d02787547 */ /* 0x000fea000b800000 */
[----:B------:R-:W1:Y:S01]  /*3e90*/  LDC R0, c[0x0][0xb30] ;  /* 0x0002cc00ff007b82 */ /* 0x000e620000000800 */
[----:B------:R-:W2:Y:S01]  /*3ea0*/  LDCU.64 UR4, c[0x0][0x888] ;  /* 0x00011100ff0477ac */ /* 0x000ea20008000a00 */
[----:B------:R-:W-:Y:S02]  /*3eb0*/  HFMA2 R25, -RZ, RZ, 0, 0 ;  /* 0x00000000ff197431 */ /* 0x000fe400000001ff */
[----:B------:R-:W-:Y:S01]  /*3ec0*/  IMAD.MOV.U32 R27, RZ, RZ, 0x1 ;  /* 0x00000001ff1b7424 */ /* 0x000fe200078e00ff */
[----:B------:R-:W-:Y:S01]  /*3ed0*/  MOV R23, 0x2800 ;  /* 0x0000280000177802 */ /* 0x000fe20000000f00 */
[----:B------:R-:W4:Y:S01]  /*3ee0*/  LDCU.64 UR14, c[0x0][0x890] ;  /* 0x00011200ff0e77ac */ /* 0x000f220008000a00 */
[----:B------:R-:W-:Y:S01]  /*3ef0*/  IMAD.MOV.U32 R26, RZ, RZ, RZ ;  /* 0x000000ffff1a7224 */ /* 0x000fe200078e00ff */
[----:B------:R-:W3:Y:S01]  /*3f00*/  LDC R22, c[0x0][0x370] ;  /* 0x0000dc00ff167b82 */ /* 0x000ee20000000800 */
[----:B------:R-:W-:Y:S01]  /*3f10*/  UPLOP3.LUT UP1, UPT, UPT, UPT, UPT, 0x40, 0x4 ;  /* 0x000000000004789c */ /* 0x000fe20003f2e870 */
[----:B------:R-:W-:-:S06]  /*3f20*/  UMOV UR6, URZ ;  /* 0x000000ff00067c82 */ /* 0x000fcc0008000000 */
[----:B------:R-:W3:Y:S01]  /*3f30*/  LDC R3, c[0x0][0xb0c] ;  /* 0x0002c300ff037b82 */ /* 0x000ee20000000800 */
[----:B--2---:R-:W-:-:S03]  /*3f40*/  UISETP.NE.U32.AND UP5, UPT, UR4, URZ, UPT ;  /* 0x000000ff0400728c */ /* 0x004fc6000bfa5070 */
[----:B------:R-:W-:Y:S01]  /*3f50*/  UMOV UR4, 0x400 ;  /* 0x0000040000047882 */ /* 0x000fe20000000000 */
[----:B----4-:R-:W-:-:S03]  /*3f60*/  UISETP.NE.U32.AND UP6, UPT, UR14, URZ, UPT ;  /* 0x000000ff0e00728c */ /* 0x010fc6000bfc5070 */
[----:B------:R-:W2:Y:S01]  /*3f70*/  LDC R20, c[0x0][0xb20] ;  /* 0x0002c800ff147b82 */ /* 0x000ea20000000800 */
[----:B-1----:R-:W-:Y:S01]  /*3f80*/  ISETP.NE.AND P1, PT, R0, 0x1, PT ;  /* 0x000000010000780c */ /* 0x002fe20003f25270 */
[----:B------:R-:W-:Y:S02]  /*3f90*/  UISETP.NE.AND.EX UP5, UPT, UR5, URZ, UPT, UP5 ;  /* 0x000000ff0500728c */ /* 0x000fe4000bfa5350 */
[----:B------:R-:W-:Y:S02]  /*3fa0*/  ULEA UR4, UR37, UR4, 0x18 ;  /* 0x0000000425047291 */ /* 0x000fe4000f8ec0ff */
[----:B------:R-:W-:Y:S02]  /*3fb0*/  UISETP.NE.AND.EX UP6, UPT, UR15, URZ, UPT, UP6 ;  /* 0x000000ff0f00728c */ /* 0x000fe4000bfc5360 */
[----:B------:R-:W1:Y:S08]  /*3fc0*/  LDC.64 R28, c[0x0][0x348] ;  /* 0x0000d200ff1c7b82 */ /* 0x000e700000000a00 */
[----:B------:R-:W4:Y:S08]  /*3fd0*/  LDC.64 R14, c[0x0][0xb10] ;  /* 0x0002c400ff0e7b82 */ /* 0x000f300000000a00 */
[----:B------:R-:W1:Y:S08]  /*3fe0*/  LDC.64 R6, c[0x0][0xb18] ;  /* 0x0002c600ff067b82 */ /* 0x000e700000000a00 */
[----:B------:R-:W1:Y:S08]  /*3ff0*/  LDC.64 R4, c[0x0][0xb28] ;  /* 0x0002ca00ff047b82 */ /* 0x000e700000000a00 */
[----:B--23--:R-:W1:Y:S02]  /*4000*/  LDC R21, c[0x0][0x374] ;  /* 0x0000dd00ff157b82 */ /* 0x00ce640000000800 */
.L_x_83:
[C---:B------:R-:W-:Y:S02]  /*4010*/  LEA R0, R26.reuse, UR4, 0x3 ;  /* 0x000000041a007c11 */ /* 0x040fe4000f8e18ff */
[----:B------:R-:W-:Y:S02]  /*4020*/  SHF.L.U32 R2, R25, 0x1f, RZ ;  /* 0x0000001f19027819 */ /* 0x000fe400000006ff */
[----:B------:R-:W-:Y:S02]  /*4030*/  LEA R16, R26, UR4, 0x4 ;  /* 0x000000041a107c11 */ /* 0x000fe4000f8e20ff */
[----:B------:R-:W2:Y:S02]  /*4040*/  SYNCS.PHASECHK.TRANS64.TRYWAIT P0, [R0+URZ+0xe0], R2 ;  /* 0x0000e002000075a7 */ /* 0x000ea400080011ff */
[----:B--2---:R-:W-:Y:S05]  /*4050*/  @!P0 BRA `(.L_x_76) ;  /* 0x0000003c00348947 */ /* 0x004fea0003800000 */
.L_x_155:
[----:B------:R-:W-:Y:S01]  /*4060*/  ISETP.GE.AND P0, PT, R60, 0x1, PT ;  /* 0x000000013c00780c */ /* 0x000fe20003f06270 */
[----:B------:R-:W3:Y:S01]  /*4070*/  LDS.128 R16, [R16+0x170] ;  /* 0x0001700010107984 */ /* 0x000ee20000000c00 */
[----:B------:R-:W-:Y:S01]  /*4080*/  ISETP.NE.U32.AND P3, PT, RZ, UR14, PT ;  /* 0x0000000eff007c0c */ /* 0x000fe2000bf65070 */
[----:B--2---:R-:W-:Y:S03]  /*4090*/  VIADD R0, R0, 0xf0 ;  /* 0x000000f000007836 */ /* 0x004fe60000000000 */
[----:B------:R-:W-:Y:S01]  /*40a0*/  ISETP.NE.AND.EX P3, PT, RZ, UR15, PT, P3 ;  /* 0x0000000fff007c0c */ /* 0x000fe2000bf65330 */
[----:B------:R-:W-:Y:S01]  /*40b0*/  @!PT LDS RZ, [RZ] ;  /* 0x00000000fffff984 */ /* 0x000fe20000000800 */
[----:B------:R-:W-:Y:S01]  /*40c0*/  @!PT LDS RZ, [RZ] ;  /* 0x00000000fffff984 */ /* 0x000fe20000000800 */
[----:B------:R-:W-:Y:S01]  /*40d0*/  @!PT LDS RZ, [RZ] ;  /* 0x00000000fffff984 */ /* 0x000fe20000000800 */
[----:B------:R-:W-:Y:S01]  /*40e0*/  @!PT LDS RZ, [RZ] ;  /* 0x00000000fffff984 */ /* 0x000fe20000000800 */
[----:B------:R2:W-:Y:S06]  /*40f0*/  MEMBAR.ALL.CTA ;  /* 0x0000000000007992 */ /* 0x0005ec0000008000 */
[----:B--2---:R-:W2:Y:S01]  /*4100*/  FENCE.VIEW.ASYNC.S ;  /* 0x00000000000073c6 */ /* 0x004ea20000000000 */
[----:B------:R-:W-:Y:S04]  /*4110*/  PRMT R0, RZ, 0x654, R0 ;  /* 0x00000654ff007816 */ /* 0x000fe80000000000 */
[----:B--2---:R2:W-:Y:S01]  /*4120*/  SYNCS.ARRIVE.TRANS64.RED.A1T0 RZ, [R0+URZ], RZ ;  /* 0x000000ff00ff79a7 */ /* 0x0045e200081004ff */
[----:B---3--:R-:W-:Y:S11]  /*4130*/  LOP3.LUT P4, RZ, R18, 0x1, RZ, 0xc0, !PT ;  /* 0x0000000112ff7812 */ /* 0x008ff6000788c0ff */
[----:B------:R-:W-:Y:S02]  /*4140*/  @!UPT UIADD3 URZ, UPT, UPT, URZ, URZ, URZ ;  /* 0x000000fffffff290 */ /* 0x000fe4000fffe0ff */
[----:B------:R-:W-:Y:S02]  /*4150*/  @P4 MOV R11, R16 ;  /* 0x00000010000b4202 */ /* 0x000fe40000000f00 */
[----:B------:R-:W-:Y:S01]  /*4160*/  @P4 LOP3.LUT R10, R17, 0xffff, RZ, 0xc0, !PT ;  /* 0x0000ffff110a4812 */ /* 0x000fe200078ec0ff */
[----:B--2---:R-:W-:Y:S06]  /*4170*/  @!P0 BRA `(.L_x_77) ;  /* 0x0000000000a48947 */ /* 0x004fec0003800000 */
[-C--:B-1----:R-:W-:Y:S01]  /*4180*/  IMAD.HI.U32 R0, R21, R7.reuse, RZ ;  /* 0x0000000715007227 */ /* 0x082fe200078e00ff */
[----:B------:R-:W-:Y:S02]  /*4190*/  ISETP.NE.AND P0, PT, R6, 0x1, PT ;  /* 0x000000010600780c */ /* 0x000fe40003f05270 */
[----:B------:R-:W-:Y:S01]  /*41a0*/  ISETP.NE.AND P2, PT, R60, 0x1, PT ;  /* 0x000000013c00780c */ /* 0x000fe20003f45270 */
[----:B----4-:R-:W-:Y:S01]  /*41b0*/  IMAD.HI.U32 R9, R22, R14, RZ ;  /* 0x0000000e16097227 */ /* 0x010fe200078e00ff */
[----:B------:R-:W-:Y:S02]  /*41c0*/  SHF.R.U32.HI R0, RZ, R20, R0 ;  /* 0x00000014ff007219 */ /* 0x000fe40000011600 */
[----:B------:R-:W-:Y:S01]  /*41d0*/  ISETP.NE.AND P5, PT, R3, 0x1, PT ;  /* 0x000000010300780c */ /* 0x000fe20003fa5270 */
[----:B------:R-:W-:Y:S01]  /*41e0*/  IMAD.HI.U32 R13, R10, R7, RZ ;  /* 0x000000070a0d7227 */ /* 0x000fe200078e00ff */
[----:B------:R-:W-:Y:S02]  /*41f0*/  SHF.R.U32.HI R9, RZ, R15, R9 ;  /* 0x0000000fff097219 */ /* 0x000fe40000011609 */
[----:B------:R-:W-:Y:S01]  /*4200*/  SEL R0, R21, R0, !P0 ;  /* 0x0000000015007207 */ /* 0x000fe20004000000 */
[----:B------:R-:W-:Y:S01]  /*4210*/  IMAD.HI.U32 R12, R11, R14, RZ ;  /* 0x0000000e0b0c7227 */ /* 0x000fe200078e00ff */
[----:B------:R-:W-:Y:S03]  /*4220*/  SEL R9, R22, R9, !P5 ;  /* 0x0000000916097207 */ /* 0x000fe60006800000 */
[-C--:B------:R-:W-:Y:S01]  /*4230*/  IMAD.HI.U32 R8, R0, R4.reuse, RZ ;  /* 0x0000000400087227 */ /* 0x080fe200078e00ff */
[----:B------:R-:W-:Y:S03]  /*4240*/  SHF.R.U32.HI R12, RZ, R15, R12 ;  /* 0x0000000fff0c7219 */ /* 0x000fe6000001160c */
[----:B------:R-:W-:Y:S01]  /*4250*/  IMAD.HI.U32 R2, R9, R4, RZ ;  /* 0x0000000409027227 */ /* 0x000fe200078e00ff */
[-C--:B------:R-:W-:Y:S02]  /*4260*/  @P2 SHF.R.U32.HI R0, RZ, R5.reuse, R8 ;  /* 0x00000005ff002219 */ /* 0x080fe40000011608 */
[----:B------:R-:W-:Y:S02]  /*4270*/  SHF.R.U32.HI R8, RZ, R20, R13 ;  /* 0x00000014ff087219 */ /* 0x000fe4000001160d */
[----:B------:R-:W-:Y:S01]  /*4280*/  @P2 SHF.R.U32.HI R9, RZ, R5, R2 ;  /* 0x00000005ff092219 */ /* 0x000fe20000011602 */
[----:B------:R-:W-:Y:S01]  /*4290*/  IMAD R0, R60, R0, RZ ;  /* 0x000000003c007224 */ /* 0x000fe200078e02ff */
[----:B------:R-:W-:Y:S02]  /*42a0*/  SEL R8, R10, R8, !P0 ;  /* 0x000000080a087207 */ /* 0x000fe40004000000 */
[----:B------:R-:W-:Y:S01]  /*42b0*/  SEL R2, R11, R12, !P5 ;  /* 0x0000000c0b027207 */ /* 0x000fe20006800000 */
[----:B------:R-:W-:Y:S01]  /*42c0*/  IMAD R12, R60, R9, RZ ;  /* 0x000000093c0c7224 */ /* 0x000fe200078e02ff */
[C---:B------:R-:W-:Y:S01]  /*42d0*/  ISETP.GE.AND P0, PT, R8.reuse, R0, PT ;  /* 0x000000000800720c */ /* 0x040fe20003f06270 */
[----:B------:R-:W-:Y:S03]  /*42e0*/  IMAD.HI.U32 R0, R8, R4, RZ ;  /* 0x0000000408007227 */ /* 0x000fe600078e00ff */
[----:B------:R-:W-:Y:S02]  /*42f0*/  ISETP.GE.OR P0, PT, R2, R12, P0 ;  /* 0x0000000c0200720c */ /* 0x000fe40000706670 */
[-C--:B------:R-:W-:Y:S04]  /*4300*/  SHF.R.U32.HI R0, RZ, R5.reuse, R0 ;  /* 0x00000005ff007219 */ /* 0x080fe80000011600 */
[----:B------:R-:W-:Y:S05]  /*4310*/  SEL R13, R8, R0, !P2 ;  /* 0x00000000080d7207 */ /* 0x000fea0005000000 */
[----:B------:R-:W-:Y:S02]  /*4320*/  IMAD.MOV R12, RZ, RZ, -R13 ;  /* 0x000000ffff0c7224 */ /* 0x000fe400078e0a0d */
[----:B------:R-:W-:Y:S04]  /*4330*/  @!P0 IMAD.HI.U32 R0, R2, R4, RZ ;  /* 0x0000000402008227 */ /* 0x000fe800078e00ff */
[----:B------:R-:W-:Y:S01]  /*4340*/  IMAD R12, R60, R12, R8 ;  /* 0x0000000c3c0c7224 */ /* 0x000fe200078e0208 */
[----:B------:R-:W-:Y:S04]  /*4350*/  @!P0 SHF.R.U32.HI R0, RZ, R5, R0 ;  /* 0x00000005ff008219 */ /* 0x000fe80000011600 */
[----:B------:R-:W-:Y:S04]  /*4360*/  @!P0 SEL R0, R2, R0, !P2 ;  /* 0x0000000002008207 */ /* 0x000fe80005000000 */
[----:B------:R-:W-:Y:S01]  /*4370*/  @!P0 IADD3 R13, PT, PT, R13, -R0, RZ ;  /* 0x800000000d0d8210 */ /* 0x000fe20007ffe0ff */
[----:B------:R-:W-:Y:S01]  /*4380*/  @!P0 IMAD R0, R9, R12, R0 ;  /* 0x0000000c09008224 */ /* 0x000fe200078e0200 */
[----:B------:R-:W-:Y:S01]  /*4390*/  IADD3 R9, PT, PT, -R8, RZ, RZ ;  /* 0x000000ff08097210 */ /* 0x000fe20007ffe1ff */
[--C-:B------:R-:W-:Y:S02]  /*43a0*/  IMAD.MOV R12, RZ, RZ, -R2.reuse ;  /* 0x000000ffff0c7224 */ /* 0x100fe400078e0a02 */
[----:B------:R-:W-:Y:S02]  /*43b0*/  @!P0 IMAD R8, R13, R60, R2 ;  /* 0x0000003c0d088224 */ /* 0x000fe400078e0202 */
[----:B------:R-:W-:Y:S02]  /*43c0*/  @!P0 IMAD.MOV.U32 R2, RZ, RZ, R0 ;  /* 0x000000ffff028224 */ /* 0x000fe400078e0000 */
[----:B------:R-:W-:Y:S02]  /*43d0*/  IMAD R11, R3, R12, R11 ;  /* 0x0000000c030b7224 */ /* 0x000fe400078e020b */
[----:B------:R-:W-:Y:S02]  /*43e0*/  IMAD R10, R6, R9, R10 ;  /* 0x00000009060a7224 */ /* 0x000fe400078e020a */
[----:B------:R-:W-:Y:S02]  /*43f0*/  IMAD R11, R2, R3, R11 ;  /* 0x00000003020b7224 */ /* 0x000fe400078e020b */
[----:B------:R-:W-:Y:S02]  /*4400*/  IMAD R10, R8, R6, R10 ;  /* 0x00000006080a7224 */ /* 0x000fe400078e020a */
.L_x_77:
[----:B------:R-:W-:Y:S05]  /*4410*/  BRA.U UP1, `(.L_x_78) ;  /* 0x0000000101107547 */ /* 0x000fea000b800000 */
[----:B------:R-:W-:Y:S04]  /*4420*/  MOV R2, UR7 ;  /* 0x0000000700027c02 */ /* 0x000fe80008000f00 */
[----:B------:R-:W-:Y:S04]  /*4430*/  SHF.L.U32 R2, R2, 0x1f, RZ ;  /* 0x0000001f02027819 */ /* 0x000fe800000006ff */
[----:B------:R-:W2:Y:S02]  /*4440*/  SYNCS.PHASECHK.TRANS64.TRYWAIT P0, [UR4+0xd8], R2 ;  /* 0x0000d802ff0075a7 */ /* 0x000ea40008001104 */
[----:B--2---:R-:W-:Y:S05]  /*4450*/  @!P0 BRA `(.L_x_79) ;  /* 0x0000003800488947 */ /* 0x004fea0003800000 */
.L_x_78:
[----:B------:R-:W-:Y:S05]  /*4460*/  BRA.U !UP6, `(.L_x_80) ;  /* 0x000000010e347547 */ /* 0x000fea000b800000 */
[----:B------:R-:W-:Y:S01]  /*4470*/  UPLOP3.LUT UP0, UPT, UPT, UPT, UP5, 0x80, 0x8 ;  /* 0x000000000008789c */ /* 0x000fe20003f0f050 */
[----:B--2---:R-:W-:Y:S02]  /*4480*/  HFMA2 R0, -RZ, RZ, 0, 5.9604644775390625e-08 ;  /* 0x00000001ff007431 */ /* 0x004fe400000001ff */
[----:B------:R-:W-:Y:S03]  /*4490*/  IMAD.MOV.U32 R110, RZ, RZ, 0x1 ;  /* 0x00000001ff6e7424 */ /* 0x000fe600078e00ff */
[----:B------:R-:W-:Y:S05]  /*44a0*/  PLOP3.LUT P0, PT, PT, PT, UP0, 0x80, 0x8 ;  /* 0x000000000008781c */ /* 0x000fea0003f0f008 */
[----:B------:R-:W2:Y:S01]  /*44b0*/  @UP0 LDCU.64 UR8, c[0x0][0x888] ;  /* 0x00011100ff0807ac */ /* 0x000ea20008000a00 */
[----:B------:R-:W-:Y:S07]  /*44c0*/  @UP0 UIMAD UR5, UR36, UR14, URZ ;  /* 0x0000000e240502a4 */ /* 0x000fee000f8e02ff */
[----:B------:R-:W-:Y:S01]  /*44d0*/  @!P0 PRMT R110, R0, 0x7610, R110 ;  /* 0x00007610006e8816 */ /* 0x000fe2000000006e */
[----:B--2---:R-:W-:Y:S03]  /*44e0*/  @UP0 UIMAD.WIDE UR8, UR5, 0x4, UR8 ;  /* 0x00000004050808a5 */ /* 0x004fe6000f8e0208 */
[----:B------:R-:W2:Y:S03]  /*44f0*/  @!UP0 LDCU UR5, c[0x0][0x880] ;  /* 0x00011000ff0587ac */ /* 0x000ea60008000800 */
[----:B------:R-:W-:Y:S01]  /*4500*/  IMAD.U32 R8, RZ, RZ, UR8 ;  /* 0x00000008ff087e24 */ /* 0x000fe2000f8e00ff */
[----:B------:R-:W-:Y:S05]  /*4510*/  MOV R9, UR9 ;  /* 0x0000000900097c02 */ /* 0x000fea0008000f00 */
[----:B-----5:R3:W5:Y:S02]  /*4520*/  @P0 LDG.E R67, desc[UR46][R8.64] ;  /* 0x0000002e08430981 */ /* 0x020764000c1e1900 */
[----:B--23--:R-:W-:Y:S07]  /*4530*/  @!P0 IMAD.U32 R67, RZ, RZ, UR5 ;  /* 0x00000005ff438e24 */ /* 0x00cfee000f8e00ff */
.L_x_80:
[----:B-----5:R-:W-:Y:S01]  /*4540*/  @!P3 FSETP.EQ.AND P2, PT, R67, RZ, PT ;  /* 0x000000ff4300b20b */ /* 0x020fe20003f42000 */
[----:B------:R-:W-:Y:S01]  /*4550*/  @!UPT UIADD3 URZ, UPT, UPT, URZ, URZ, URZ ;  /* 0x000000fffffff290 */ /* 0x000fe2000fffe0ff */
[----:B------:R-:W-:Y:S11]  /*4560*/  @!P3 BRA `(.L_x_81) ;  /* 0x000000000014b947 */ /* 0x000ff60003800000 */
[----:B------:R-:W-:Y:S02]  /*4570*/  LOP3.LUT P0, RZ, R110, 0xff, RZ, 0xc0, !PT ;  /* 0x000000ff6eff7812 */ /* 0x000fe4000780c0ff */
[----:B------:R-:W-:Y:S04]  /*4580*/  PLOP3.LUT P2, PT, PT, PT, UP0, 0x80, 0x8 ;  /* 0x000000000008781c */ /* 0x000fe80003f4f008 */
[----:B------:R-:W-:Y:S07]  /*4590*/  PLOP3.LUT P2, PT, P2, PT, PT, 0x8, 0x80 ;  /* 0x000000000080781c */ /* 0x000fee000174e170 */
[----:B------:R-:W-:Y:S11]  /*45a0*/  @P0 FSETP.EQ.AND P2, PT, R67, RZ, PT ;  /* 0x000000ff4300020b */ /* 0x000ff60003f42000 */
[----:B------:R-:W-:Y:S02]  /*45b0*/  @!UPT UIADD3 URZ, UPT, UPT, URZ, URZ, URZ ;  /* 0x000000fffffff290 */ /* 0x000fe4000fffe0ff */
.L_x_81:
[----:B------:R-:W3:Y:S01]  /*45c0*/  LDC.64 R8, c[0x0][0xb10] ;  /* 0x0002c400ff087b82 */ /* 0x000ee20000000a00 */
[----:B------:R-:W-:Y:S01]  /*45d0*/  ULEA UR13, UR6, UR4, 0x3 ;  /* 0x00000004060d7291 */ /* 0x000fe2000f8e18ff */
[----:B------:R-:W-:Y:S01]  /*45e0*/  SHF.L.U32 R30, R27, 0x1f, RZ ;  /* 0x0000001f1b1e7819 */ /* 0x000fe200000006ff */
[----:B------:R-:W-:Y:S01]  /*45f0*/  VIADD R26, R26, 0x1 ;  /* 0x000000011a1a7836 */ /* 0x000fe20000000000 */
[----:B------:R-:W-:Y:S04]  /*4600*/  @P4 SHF.R.U32.HI R24, RZ, 0x10, R17 ;  /* 0x00000010ff184819 */ /* 0x000fe80000011611 */
[----:B------:R-:W5:Y:S02]  /*4610*/  LDC.64 R12, c[0x0][0xb18] ;  /* 0x0002c600ff0c7b82 */ /* 0x000f640000000a00 */
[----:B------:R-:W1:Y:S01]  /*4620*/  SYNCS.PHASECHK.TRANS64.TRYWAIT P5, [UR13+0xc0], R30 ;  /* 0x0000c01eff0075a7 */ /* 0x000e6200080a110d */
[C---:B---3--:R-:W-:Y:S05]  /*4630*/  @!P1 IMAD.HI.U32 R8, R11.reuse, R8, RZ ;  /* 0x000000080b089227 */ /* 0x048fea00078e00ff */
[----:B--2---:R-:W2:Y:S01]  /*4640*/  @!P1 LDC R0, c[0x0][0xb20] ;  /* 0x0002c800ff009b82 */ /* 0x004ea20000000800 */
[----:B------:R-:W-:Y:S01]  /*4650*/  @!P1 SHF.R.U32.HI R8, RZ, R9, R8 ;  /* 0x00000009ff089219 */ /* 0x000fe20000011608 */
[----:B-----5:R-:W-:Y:S01]  /*4660*/  @!P1 IMAD.HI.U32 R13, R10, R13, RZ ;  /* 0x0000000d0a0d9227 */ /* 0x020fe200078e00ff */
[----:B------:R-:W-:Y:S05]  /*4670*/  @!P1 ISETP.NE.AND P0, PT, R12, 0x1, PT ;  /* 0x000000010c00980c */ /* 0x000fea0003f05270 */
[----:B------:R-:W3:Y:S01]  /*4680*/  @!P1 LDC R2, c[0x0][0xb0c] ;  /* 0x0002c300ff029b82 */ /* 0x000ee20000000800 */
[----:B--2---:R-:W-:Y:S02]  /*4690*/  @!P1 SHF.R.U32.HI R0, RZ, R0, R13 ;  /* 0x00000000ff009219 */ /* 0x004fe4000001160d */
[----:B---3--:R-:W-:Y:S02]  /*46a0*/  @!P1 ISETP.NE.AND P3, PT, R2, 0x1, PT ;  /* 0x000000010200980c */ /* 0x008fe40003f65270 */
[----:B------:R-:W-:Y:S02]  /*46b0*/  @!P1 SEL R9, R10, R0, !P0 ;  /* 0x000000000a099207 */ /* 0x000fe40004000000 */
[----:B------:R-:W-:Y:S02]  /*46c0*/  ELECT P0, URZ, PT ;  /* 0x0000000000ff782f */ /* 0x000fe40003800000 */
[----:B------:R-:W-:Y:S05]  /*46d0*/  @!P1 SEL R8, R11, R8, !P3 ;  /* 0x000000080b089207 */ /* 0x000fea0005800000 */
[----:B------:R-:W-:Y:S02]  /*46e0*/  @!P1 IMAD.IADD R0, R9, 0x1, -R8 ;  /* 0x0000000109009824 */ /* 0x000fe400078e0a08 */
[----:B------:R-:W-:Y:S02]  /*46f0*/  @!P1 IMAD.IADD R8, R8, 0x1, -R9 ;  /* 0x0000000108089824 */ /* 0x000fe400078e0a09 */
[----:B------:R-:W-:Y:S02]  /*4700*/  @!P1 IMAD R11, R0, R2, R11 ;  /* 0x00000002000b9224 */ /* 0x000fe400078e020b */
[----:B------:R-:W-:Y:S01]  /*4710*/  @!P1 IMAD R10, R8, R12, R10 ;  /* 0x0000000c080a9224 */ /* 0x000fe200078e020a */
[----:B-1----:R-:W-:Y:S06]  /*4720*/  @!P5 BRA `(.L_x_82) ;  /* 0x0000003400acd947 */ /* 0x002fec0003800000 */
.L_x_158:
[----:B------:R-:W-:Y:S01]  /*4730*/  UIADD3 UR41, UPT, UPT, UR13, 0xb0, URZ ;  /* 0x000000b00d297890 */ /* 0x000fe2000fffe0ff */
[----:B------:R-:W-:Y:S01]  /*4740*/  PLOP3.LUT P0, PT, P2, P0, PT, 0xf2, 0x2f ;  /* 0x00000000002f781c */ /* 0x000fe20001701e72 */
[----:B------:R-:W-:Y:S01]  /*4750*/  UMOV UR22, 0x0 ;  /* 0x0000000000167882 */ /* 0x000fe20000000000 */
[----:B------:R-:W-:Y:S01]  /*4760*/  UMOV UR23, 0x10000000 ;  /* 0x1000000000177882 */ /* 0x000fe20000000000 */
[----:B------:R-:W-:Y:S01]  /*4770*/  UPRMT UR21, UR37, 0x654, UR41 ;  /* 0x0000065425157896 */ /* 0x000fe20008000029 */
[----:B------:R-:W-:Y:S02]  /*4780*/  UMOV UR44, UR36 ;  /* 0x00000024002c7c82 */ /* 0x000fe40008000000 */
[----:B------:R-:W-:Y:S01]  /*4790*/  UMOV UR33, UR41 ;  /* 0x0000002900217c82 */ /* 0x000fe20008000000 */
[----:B------:R-:W-:Y:S01]  /*47a0*/  UMOV UR28, UR36 ;  /* 0x00000024001c7c82 */ /* 0x000fe20008000000 */
[----:B------:R-:W-:Y:S01]  /*47b0*/  UMOV UR25, UR41 ;  /* 0x0000002900197c82 */ /* 0x000fe20008000000 */
[----:B------:R-:W-:Y:S01]  /*47c0*/  UMOV UR20, UR36 ;  /* 0x0000002400147c82 */ /* 0x000fe20008000000 */
[----:B------:R-:W-:Y:S01]  /*47d0*/  UMOV UR17, UR41 ;  /* 0x0000002900117c82 */ /* 0x000fe20008000000 */
[----:B------:R-:W-:Y:S02]  /*47e0*/  UMOV UR12, UR36 ;  /* 0x00000024000c7c82 */ /* 0x000fe40008000000 */
[----:B------:R-:W-:Y:S01]  /*47f0*/  @!P0 IADD3 R2, P2, PT, R28, 0x580, RZ ;  /* 0x000005801c028810 */ /* 0x000fe20007f5e0ff */
[----:B------:R-:W-:Y:S01]  /*4800*/  @!P0 IMAD R108, R108, 0x50, RZ ;  /* 0x000000506c6c8824 */ /* 0x000fe200078e02ff */
[----:B------:R-:W-:Y:S01]  /*4810*/  VOTEU.ALL UP1, P0 ;  /* 0x0000000000ff7886 */ /* 0x000fe20000020000 */
[----:B------:R-:W-:Y:S01]  /*4820*/  VOTEU.ALL UP3, P0 ;  /* 0x0000000000ff7886 */ /* 0x000fe20000060000 */
[----:B------:R-:W-:Y:S01]  /*4830*/  @!P0 R2UR UR9, R2 ;  /* 0x00000000020982ca */ /* 0x000fe200000e0000 */
[----:B-1----:R-:W-:Y:S01]  /*4840*/  @!P0 IMAD.X R0, RZ, RZ, R29, P2 ;  /* 0x000000ffff008224 */ /* 0x002fe200010e061d */
[----:B------:R-:W-:Y:S01]  /*4850*/  VOTEU.ALL UP4, P0 ;  /* 0x0000000000ff7886 */ /* 0x000fe20000080000 */
[----:B------:R-:W-:Y:S01]  /*4860*/  @!P0 IMAD.SHL.U32 R109, R109, 0x40, RZ ;  /* 0x000000406d6d8824 */ /* 0x000fe200078e00ff */
[----:B------:R-:W-:Y:S01]  /*4870*/  @!P0 R2UR UR42, R108 ;  /* 0x000000006c2a82ca */ /* 0x000fe200000e0000 */
[----:B------:R-:W-:Y:S01]  /*4880*/  VOTEU.ALL UP2, P0 ;  /* 0x0000000000ff7886 */ /* 0x000fe20000040000 */
[----:B------:R-:W-:Y:S01]  /*4890*/  @!P0 R2UR UR8, R0 ;  /* 0x00000000000882ca */ /* 0x000fe200000e0000 */
[----:B------:R-:W-:Y:S01]  /*48a0*/  @!UP4 UIMAD UR5, UR6, 0x2800, UR4 ;  /* 0x000028000605c8a4 */ /* 0x000fe2000f8e0204 */
[----:B------:R-:W-:Y:S01]  /*48b0*/  @!P0 R2UR UR43, R109 ;  /* 0x000000006d2b82ca */ /* 0x000fe200000e0000 */
[----:B------:R-:W-:Y:S02]  /*48c0*/  IMAD.IADD R108, R10, 0x1, R106 ;  /* 0x000000010a6c7824 */ /* 0x000fe400078e026a */
[----:B------:R-:W-:Y:S01]  /*48d0*/  @!UP4 UIADD3 UR40, UPT, UPT, UR5, 0x200, URZ ;  /* 0x000002000528c890 */ /* 0x000fe2000fffe0ff */
[----:B------:R-:W-:Y:S01]  /*48e0*/  IMAD.IADD R109, R11, 0x1, R107 ;  /* 0x000000010b6d7824 */ /* 0x000fe200078e026b */
[----:B------:R-:W-:Y:S01]  /*48f0*/  @!UP4 UIADD3 UR32, UPT, UPT, UR5, 0xa00, URZ ;  /* 0x00000a000520c890 */ /* 0x000fe2000fffe0ff */
[----:B------:R-:W-:Y:S01]  /*4900*/  IMAD.U32 R8, RZ, RZ, UR9 ;  /* 0x00000009ff087e24 */ /* 0x000fe2000f8e00ff */
[----:B------:R-:W-:Y:S02]  /*4910*/  @!UP4 UIADD3 UR24, UPT, UPT, UR5, 0x1200, URZ ;  /* 0x000012000518c890 */ /* 0x000fe4000fffe0ff */
[----:B------:R-:W-:Y:S02]  /*4920*/  @!UP4 UIADD3 UR34, UPT, UPT, UR42, 0x10, URZ ;  /* 0x000000102a22c890 */ /* 0x000fe4000fffe0ff */
[----:B------:R-:W-:Y:S01]  /*4930*/  IMAD.U32 R9, RZ, RZ, UR8 ;  /* 0x00000008ff097e24 */ /* 0x000fe2000f8e00ff */
[----:B------:R-:W-:Y:S01]  /*4940*/  @!P0 R2UR UR30, R8 ;  /* 0x00000000081e82ca */ /* 0x000fe200000e0000 */
[----:B------:R-:W-:Y:S01]  /*4950*/  UMOV UR35, UR43 ;  /* 0x0000002b00237c82 */ /* 0x000fe20008000000 */
[----:B------:R-:W-:Y:S02]  /*4960*/  @!UP4 UIADD3 UR26, UPT, UPT, UR42, 0x20, URZ ;  /* 0x000000202a1ac890 */ /* 0x000fe4000fffe0ff */
[----:B------:R-:W-:Y:S01]  /*4970*/  @!P0 R2UR UR31, R9 ;  /* 0x00000000091f82ca */ /* 0x000fe200000e0000 */
[----:B------:R-:W-:Y:S01]  /*4980*/  UMOV UR27, UR43 ;  /* 0x0000002b001b7c82 */ /* 0x000fe20008000000 */
[----:B------:R-:W-:Y:S02]  /*4990*/  @!UP4 UIADD3 UR18, UPT, UPT, UR42, 0x30, URZ ;  /* 0x000000302a12c890 */ /* 0x000fe4000fffe0ff */
[----:B------:R-:W-:Y:S01]  /*49a0*/  @!UP4 UIADD3 UR16, UPT, UPT, UR5, 0x1a00, URZ ;  /* 0x00001a000510c890 */ /* 0x000fe2000fffe0ff */
[----:B------:R-:W-:Y:S01]  /*49b0*/  UMOV UR19, UR43 ;  /* 0x0000002b00137c82 */ /* 0x000fe20008000000 */
[----:B------:R-:W-:Y:S02]  /*49c0*/  @!UP4 UIADD3 UR10, UPT, UPT, UR42, 0x40, URZ ;  /* 0x000000402a0ac890 */ /* 0x000fe4000fffe0ff */
[----:B------:R-:W-:Y:S01]  /*49d0*/  @!UP4 UIADD3 UR8, UPT, UPT, UR5, 0x2200, URZ ;  /* 0x000022000508c890 */ /* 0x000fe2000fffe0ff */
[----:B------:R-:W-:Y:S01]  /*49e0*/  UMOV UR9, UR41 ;  /* 0x0000002900097c82 */ /* 0x000fe20008000000 */
[----:B------:R-:W-:Y:S03]  /*49f0*/  UMOV UR11, UR43 ;  /* 0x0000002b000b7c82 */ /* 0x000fe60008000000 */
[----:B------:R-:W-:Y:S01]  /*4a00*/  @!UP1 UTMALDG.3D [UR40], [UR30], desc[UR22] ;  /* 0x000016281e0095b4 */ /* 0x000fe20008011000 */
[----:B------:R-:W-:Y:S01]  /*4a10*/  VOTEU.ALL UP1, P0 ;  /* 0x0000000000ff7886 */ /* 0x000fe20000020000 */
[----:B------:R1:W-:Y:S01]  /*4a20*/  @!UP3 UTMALDG.3D [UR32], [UR30], desc[UR22] ;  /* 0x000016201e00b5b4 */ /* 0x0003e20008011000 */
[----:B------:R2:W-:Y:S01]  /*4a30*/  @!UP2 UTMALDG.3D [UR24], [UR30], desc[UR22] ;  /* 0x000016181e00a5b4 */ /* 0x0005e20008011000 */
[----:B------:R-:W-:Y:S02]  /*4a40*/  VOTEU.ALL UP2, P0 ;  /* 0x0000000000ff7886 */ /* 0x000fe40000040000 */
[----:B------:R2:W-:Y:S03]  /*4a50*/  @!UP1 UTMALDG.3D [UR16], [UR30], desc[UR22] ;  /* 0x000016101e0095b4 */ /* 0x0005e60008011000 */
[----:B------:R2:W-:Y:S01]  /*4a60*/  @!UP2 UTMALDG.3D [UR8], [UR30], desc[UR22] ;  /* 0x000016081e00a5b4 */ /* 0x0005e20008011000 */
[----:B------:R2:W-:Y:S01]  /*4a70*/  @!P0 SYNCS.ARRIVE.TRANS64.RED.A0TR RZ, [UR13+0xb0], R23 ;  /* 0x0000b017ffff89a7 */ /* 0x0005e2000830040d */
[C---:B------:R-:W-:Y:S04]  /*4a80*/  ISETP.NE.AND P0, PT, R26.reuse, 0x2, PT ;  /* 0x000000021a00780c */ /* 0x040fe80003f05270 */
[----:B------:R-:W-:Y:S02]  /*4a90*/  SEL R0, RZ, 0x1, P0 ;  /* 0x00000001ff007807 */ /* 0x000fe40000000000 */
[----:B------:R-:W-:Y:S02]  /*4aa0*/  SEL R26, R26, RZ, P0 ;  /* 0x000000ff1a1a7207 */ /* 0x000fe40000000000 */
[----:B------:R-:W-:Y:S02]  /*4ab0*/  LOP3.LUT R25, R25, R0, RZ, 0x3c, !PT ;  /* 0x0000000019197212 */ /* 0x000fe400078e3cff */
[----:B-1----:R-:W-:Y:S01]  /*4ac0*/  @P4 R2UR UR36, R24 ;  /* 0x00000000182442ca */ /* 0x002fe200000e0000 */
[----:B------:R-:W-:Y:S01]  /*4ad0*/  SYNCS.ARRIVE.TRANS64.RED.A1T0 RZ, [UR21], RZ ;  /* 0x000000ffffff79a7 */ /* 0x000fe20008100415 */
[----:B------:R-:W-:Y:S04]  /*4ae0*/  UIADD3 UR21, UPT, UPT, UR6, 0x1, URZ ;  /* 0x0000000106157890 */ /* 0x000fe8000fffe0ff */
[----:B------:R-:W-:Y:S04]  /*4af0*/  UISETP.NE.AND UP1, UPT, UR21, 0x2, UPT ;  /* 0x000000021500788c */ /* 0x000fe8000bf25270 */
[----:B------:R-:W-:Y:S02]  /*4b00*/  USEL UR13, URZ, 0x1, UP1 ;  /* 0x00000001ff0d7887 */ /* 0x000fe40008800000 */
[----:B------:R-:W-:Y:S02]  /*4b10*/  USEL UR6, UR21, URZ, UP1 ;  /* 0x000000ff15067287 */ /* 0x000fe40008800000 */
[----:B------:R-:W-:Y:S02]  /*4b20*/  UPLOP3.LUT UP1, UPT, UPT, UPT, UPT, 0x80, 0x8 ;  /* 0x000000000008789c */ /* 0x000fe40003f2f070 */
[----:B------:R-:W-:Y:S01]  /*4b30*/  LOP3.LUT R27, R27, UR13, RZ, 0x3c, !PT ;  /* 0x0000000d1b1b7c12 */ /* 0x000fe2000f8e3cff */
[----:B--2---:R-:W-:Y:S08]  /*4b40*/  @P4 BRA `(.L_x_83) ;  /* 0xfffffff400304947 */ /* 0x004ff0000383ffff */
[----:B------:R-:W-:Y:S01]  /*4b50*/  UIADD3 UR5, UPT, UPT, UR4, 0xc0, URZ ;  /* 0x000000c004057890 */ /* 0x000fe2000fffe0ff */
[----:B------:R-:W-:-:S03]  /*4b60*/  SHF.L.U32 R2, R27, 0x1f, RZ ;  /* 0x0000001f1b027819 */ /* 0x000fc600000006ff */
[----:B------:R-:W-:-:S09]  /*4b70*/  ULEA UR4, UR6, UR5, 0x3 ;  /* 0x0000000506047291 */ /* 0x000fd2000f8e18ff */
[----:B------:R-:W1:Y:S02]  /*4b80*/  SYNCS.PHASECHK.TRANS64.TRYWAIT P0, [UR4], R2 ;  /* 0x00000002ff0075a7 */ /* 0x000e640008001104 */
[----:B-1----:R-:W-:Y:S05]  /*4b90*/  @!P0 BRA `(.L_x_84) ;  /* 0x0000003000a88947 */ /* 0x002fea0003800000 */
.L_x_160:
[----:B------:R-:W-:-:S04]  /*4ba0*/  UIADD3 UR6, UPT, UPT, UR6, 0x1, URZ ;  /* 0x0000000106067890 */ /* 0x000fc8000fffe0ff */
[----:B------:R-:W-:-:S04]  /*4bb0*/  UISETP.NE.AND UP0, UPT, UR6, 0x2, UPT ;  /* 0x000000020600788c */ /* 0x000fc8000bf05270 */
[----:B------:R-:W-:Y:S02]  /*4bc0*/  USEL UR4, URZ, 0x1, UP0 ;  /* 0x00000001ff047887 */ /* 0x000fe40008000000 */
[----:B------:R-:W-:-:S04]  /*4bd0*/  USEL UR6, UR6, URZ, UP0 ;  /* 0x000000ff06067287 */ /* 0x000fc80008000000 */
[----:B------:R-:W-:Y:S01]  /*4be0*/  ULEA UR6, UR6, UR5, 0x3 ;  /* 0x0000000506067291 */ /* 0x000fe2000f8e18ff */
[----:B-1----:R-:W-:-:S04]  /*4bf0*/  LOP3.LUT R2, R27, UR4, RZ, 0x3c, !PT ;  /* 0x000000041b027c12 */ /* 0x002fc8000f8e3cff */
[----:B------:R-:W-:Y:S01]  /*4c00*/  SHF.L.U32 R2, R2, 0x1f, RZ ;  /* 0x0000001f02027819 */ /* 0x000fe200000006ff */
[----:B------:R-:W-:-:S07]  /*4c10*/  IMAD.U32 R0, RZ, RZ, UR6 ;  /* 0x00000006ff007e24 */ /* 0x000fce000f8e00ff */
.L_x_85:
[----:B-1----:R1:W2:Y:S02]  /*4c20*/  SYNCS.PHASECHK.TRANS64.TRYWAIT P0, [R0+URZ], R2 ;  /* 0x00000002000075a7 */ /* 0x0022a400080011ff */
[----:B--2---:R-:W-:Y:S05]  /*4c30*/  @!P0 NANOSLEEP.SYNCS 0x989680 ;  /* 0x009896800000895d */ /* 0x004fea0003900000 */
[----:B------:R-:W2:Y:S02]  /*4c40*/  @!P0 SYNCS.PHASECHK.TRANS64 P0, [R0+URZ], R2 ;  /* 0x00000002000085a7 */ /* 0x000ea400080010ff */
[----:B--2---:R-:W-:Y:S05]  /*4c50*/  @P0 EXIT ;  /* 0x000000000000094d */ /* 0x004fea0003800000 */
[----:B------:R-:W-:Y:S05]  /*4c60*/  BRA `(.L_x_85) ;  /* 0xfffffffc00ec7947 */ /* 0x000fea000383ffff */
.L_x_75:
[----:B------:R-:W-:-:S06]  /*4c70*/  UISETP.GE.AND UP1, UPT, UR8, 0x4, UPT ;  /* 0x000000040800788c */ /* 0x000fcc000bf26270 */
[----:B------:R-:W-:-:S13]  /*4c80*/  PLOP3.LUT P0, PT, PT, PT, UP1, 0x80, 0x8 ;  /* 0x000000000008781c */ /* 0x000fda0003f0f018 */
[----:B------:R-:W-:Y:S05]  /*4c90*/  @!P0 EXIT ;  /* 0x000000000000894d */ /* 0x000fea0003800000 */
[----:B------:R-:W-:Y:S01]  /*4ca0*/  BAR.SYNC.DEFER_BLOCKING 0x6, 0xa0 ;  /* 0x0182800000007b1d */ /* 0x000fe20000010000 */
[C---:B------:R-:W-:Y:S01]  /*4cb0*/  IMAD.SHL.U32 R3, R121.reuse, 0x10, RZ ;  /* 0x0000001079037824 */ /* 0x040fe200078e00ff */
[----:B------:R-:W-:Y:S01]  /*4cc0*/  SHF.R.U32.HI R4, RZ, 0x1, R121 ;  /* 0x00000001ff047819 */ /* 0x000fe20000011679 */
[C---:B------:R-:W-:Y:S01]  /*4cd0*/  IMAD.SHL.U32 R2, R121.reuse, 0x8, RZ ;  /* 0x0000000879027824 */ /* 0x040fe200078e00ff */
[----:B------:R-:W-:Y:S01]  /*4ce0*/  CS2R R118, SRZ ;  /* 0x0000000000767805 */ /* 0x000fe2000001ff00 */
[----:B------:R-:W-:Y:S01]  /*4cf0*/  IMAD.U32 R16, R121, 0x10000, RZ ;  /* 0x0001000079107824 */ /* 0x000fe200078e00ff */
[----:B------:R-:W-:Y:S02]  /*4d00*/  UMOV UR40, 0x400 ;  /* 0x0000040000287882 */ /* 0x000fe40000000000 */
[----:B------:R-:W1:Y:S01]  /*4d10*/  LDC R113, c[0x0][0x370] ;  /* 0x0000dc00ff717b82 */ /* 0x000e620000000800 */
[----:B------:R-:W-:Y:S01]  /*4d20*/  ULEA UR40, UR37, UR40, 0x18 ;  /* 0x0000002825287291 */ /* 0x000fe2000f8ec0ff */
[----:B------:R-:W-:Y:S01]  /*4d30*/  LOP3.LUT R5, R3, 0x40, RZ, 0xc0, !PT ;  /* 0x0000004003057812 */ /* 0x000fe200078ec0ff */
[----:B------:R-:W-:Y:S01]  /*4d40*/  IMAD.SHL.U32 R114, R121, 0x2, RZ ;  /* 0x0000000279727824 */ /* 0x000fe200078e00ff */
[----:B------:R-:W-:Y:S01]  /*4d50*/  LOP3.LUT R2, R2, 0x300, RZ, 0xc0, !PT ;  /* 0x0000030002027812 */ /* 0x000fe200078ec0ff */
[----:B------:R-:W-:Y:S01]  /*4d60*/  IMAD.MOV.U32 R120, RZ, RZ, 0x1 ;  /* 0x00000001ff787424 */ /* 0x000fe200078e00ff */
[----:B------:R-:W-:Y:S01]  /*4d70*/  LOP3.LUT R4, R5, 0x8, R4, 0xf8, !PT ;  /* 0x0000000805047812 */ /* 0x000fe200078ef804 */
[----:B------:R-:W-:Y:S01]  /*4d80*/  IMAD.MOV.U32 R65, RZ, RZ, RZ ;  /* 0x000000ffff417224 */ /* 0x000fe200078e00ff */
[----:B------:R-:W2:Y:S01]  /*4d90*/  LDC R62, c[0x0][0xb0c] ;  /* 0x0002c300ff3e7b82 */ /* 0x000ea20000000800 */
[--C-:B------:R-:W-:Y:S01]  /*4da0*/  LOP3.LUT R2, R2, 0x30, R3.reuse, 0xf8, !PT ;  /* 0x0000003002027812 */ /* 0x100fe200078ef803 */
[----:B------:R-:W-:Y:S01]  /*4db0*/  IMAD.MOV.U32 R123, RZ, RZ, RZ ;  /* 0x000000ffff7b7224 */ /* 0x000fe200078e00ff */
[----:B------:R-:W-:Y:S01]  /*4dc0*/  LOP3.LUT R16, R16, 0x600000, RZ, 0xc0, !PT ;  /* 0x0060000010107812 */ /* 0x000fe200078ec0ff */
[----:B------:R-:W-:Y:S01]  /*4dd0*/  IMAD.MOV.U32 R117, RZ, RZ, RZ ;  /* 0x000000ffff757224 */ /* 0x000fe200078e00ff */
[----:B------:R-:W-:Y:S01]  /*4de0*/  LOP3.LUT R114, R4, 0x8, R114, 0x78, !PT ;  /* 0x0000000804727812 */ /* 0x000fe200078e7872 */
[----:B------:R-:W4:Y:S01]  /*4df0*/  LDCU.64 UR48, c[0x0][0x348] ;  /* 0x00006900ff3077ac */ /* 0x000f220008000a00 */
[----:B------:R-:W-:Y:S01]  /*4e00*/  LOP3.LUT R2, R2, 0x80, R3, 0xf8, !PT ;  /* 0x0000008002027812 */ /* 0x000fe200078ef803 */
[----:B------:R-:W1:Y:S01]  /*4e10*/  LDC R111, c[0x0][0xb20] ;  /* 0x0002c800ff6f7b82 */ /* 0x000e620000000800 */
[----:B------:R-:W3:Y:S01]  /*4e20*/  LDS R0, [UR40+0x190] ;  /* 0x00019028ff007984 */ /* 0x000ee20008000800 */
[----:B------:R-:W-:Y:S01]  /*4e30*/  LOP3.LUT R121, R121, 0x60, RZ, 0xc0, !PT ;  /* 0x0000006079797812 */ /* 0x000fe200078ec0ff */
[----:B------:R-:W1:Y:S01]  /*4e40*/  LDCU.64 UR38, c[0x0][0x888] ;  /* 0x00011100ff2677ac */ /* 0x000e620008000a00 */
[----:B------:R-:W-:Y:S01]  /*4e50*/  LOP3.LUT R114, R2, R114, RZ, 0xfc, !PT ;  /* 0x0000007202727212 */ /* 0x000fe200078efcff */
[----:B------:R-:W-:-:S03]  /*4e60*/  UIADD3 UR43, UPT, UPT, UR40, 0x200, URZ ;  /* 0x00000200282b7890 */ /* 0x000fc6000fffe0ff */
[----:B------:R-:W1:Y:S01]  /*4e70*/  LDC R61, c[0x0][0xb30] ;  /* 0x0002cc00ff3d7b82 */ /* 0x000e620000000800 */
[----:B------:R-:W-:Y:S01]  /*4e80*/  UMOV UR42, URZ ;  /* 0x000000ff002a7c82 */ /* 0x000fe20008000000 */
[----:B------:R-:W-:-:S06]  /*4e90*/  UMOV UR41, URZ ;  /* 0x000000ff00297c82 */ /* 0x000fcc0008000000 */
[----:B------:R-:W1:Y:S08]  /*4ea0*/  LDC.64 R104, c[0x0][0xb10] ;  /* 0x0002c400ff687b82 */ /* 0x000e700000000a00 */
[----:B------:R-:W1:Y:S08]  /*4eb0*/  LDC.64 R58, c[0x0][0xb18] ;  /* 0x0002c600ff3a7b82 */ /* 0x000e700000000a00 */
[----:B------:R-:W1:Y:S08]  /*4ec0*/  LDC.64 R100, c[0x0][0x888] ;  /* 0x00022200ff647b82 */ /* 0x000e700000000a00 */
[----:B------:R-:W1:Y:S01]  /*4ed0*/  LDC.64 R56, c[0x0][0xb28] ;  /* 0x0002ca00ff387b82 */ /* 0x000e620000000a00 */
[----:B---3--:R-:W-:-:S07]  /*4ee0*/  IMAD.IADD R16, R0, 0x1, R16 ;  /* 0x0000000100107824 */ /* 0x008fce00078e0210 */
[----:B------:R-:W3:Y:S08]  /*4ef0*/  LDC.64 R102, c[0x0][0x890] ;  /* 0x00022400ff667b82 */ /* 0x000ef00000000a00 */
[----:B------:R-:W1:Y:S08]  /*4f00*/  LDC.64 R98, c[0x0][0x8b0] ;  /* 0x00022c00ff627b82 */ /* 0x000e700000000a00 */
[----:B------:R-:W1:Y:S08]  /*4f10*/  LDC.64 R96, c[0x0][0x8a8] ;  /* 0x00022a00ff607b82 */ /* 0x000e700000000a00 */
[----:B--2-4-:R-:W1:Y:S02]  /*4f20*/  LDC R112, c[0x0][0x374] ;  /* 0x0000dd00ff707b82 */ /* 0x014e640000000800 */
.L_x_109:
[C---:B------:R-:W-:Y:S02]  /*4f30*/  LEA R0, R123.reuse, UR40, 0x3 ;  /* 0x000000287b007c11 */ /* 0x040fe4000f8e18ff */
[----:B------:R-:W-:Y:S02]  /*4f40*/  SHF.L.U32 R2, R118, 0x1f, RZ ;  /* 0x0000001f76027819 */ /* 0x000fe400000006ff */
[----:B------:R-:W-:Y:S02]  /*4f50*/  LEA R20, R123, UR40, 0x4 ;  /* 0x000000287b147c11 */ /* 0x000fe4000f8e20ff */
[----:B------:R-:W2:Y:S02]  /*4f60*/  SYNCS.PHASECHK.TRANS64.TRYWAIT P0, [R0+URZ+0xe0], R2 ;  /* 0x0000e002000075a7 */ /* 0x000ea400080011ff */
[----:B--2---:R-:W-:Y:S05]  /*4f70*/  @!P0 BRA `(.L_x_86) ;  /* 0x0000002c00c88947 */ /* 0x004fea0003800000 */
.L_x_161:
[----:B------:R-:W4:Y:S01]  /*4f80*/  LDC.64 R10, c[0x0][0xb10] ;  /* 0x0002c400ff0a7b82 */ /* 0x000f220000000a00 */
[----:B------:R-:W3:Y:S01]  /*4f90*/  LDS.128 R20, [R20+0x170] ;  /* 0x0001700014147984 */ /* 0x000ee20000000c00 */
[----:B-1----:R-:W-:Y:S01]  /*4fa0*/  ISETP.NE.AND P1, PT, R61, 0x1, PT ;  /* 0x000000013d00780c */ /* 0x002fe20003f25270 */
[----:B--2---:R-:W-:Y:S01]  /*4fb0*/  VIADD R0, R0, 0xf0 ;  /* 0x000000f000007836 */ /* 0x004fe20000000000 */
[----:B------:R-:W-:Y:S04]  /*4fc0*/  ISETP.GE.AND P0, PT, R60, 0x1, PT ;  /* 0x000000013c00780c */ /* 0x000fe80003f06270 */
[----:B------:R-:W1:Y:S01]  /*4fd0*/  LDC.64 R8, c[0x0][0xb18] ;  /* 0x0002c600ff087b82 */ /* 0x000e620000000a00 */
[----:B------:R-:W-:Y:S01]  /*4fe0*/  PRMT R0, RZ, 0x654, R0 ;  /* 0x00000654ff007816 */ /* 0x000fe20000000000 */
[----:B------:R-:W-:Y:S01]  /*4ff0*/  @!PT LDS RZ, [RZ] ;  /* 0x00000000fffff984 */ /* 0x000fe20000000800 */
[----:B------:R-:W-:Y:S01]  /*5000*/  @!PT LDS RZ, [RZ] ;  /* 0x00000000fffff984 */ /* 0x000fe20000000800 */
[----:B------:R-:W-:Y:S01]  /*5010*/  @!PT LDS RZ, [RZ] ;  /* 0x00000000fffff984 */ /* 0x000fe20000000800 */
[----:B------:R-:W-:Y:S01]  /*5020*/  @!PT LDS RZ, [RZ] ;  /* 0x00000000fffff984 */ /* 0x000fe20000000800 */
[----:B------:R2:W-:Y:S06]  /*5030*/  MEMBAR.ALL.CTA ;  /* 0x0000000000007992 */ /* 0x0005ec0000008000 */
[----:B--2---:R-:W2:Y:S01]  /*5040*/  FENCE.VIEW.ASYNC.S ;  /* 0x00000000000073c6 */ /* 0x004ea20000000000 */
[----:B------:R-:W1:Y:S08]  /*5050*/  @!P1 LDC R12, c[0x0][0xb20] ;  /* 0x0002c800ff0c9b82 */ /* 0x000e700000000800 */
[----:B------:R-:W1:Y:S01]  /*5060*/  @!P1 LDC R7, c[0x0][0xb0c] ;  /* 0x0002c300ff079b82 */ /* 0x000e620000000800 */
[----:B--2---:R2:W-:Y:S01]  /*5070*/  SYNCS.ARRIVE.TRANS64.RED.A1T0 RZ, [R0+URZ], RZ ;  /* 0x000000ff00ff79a7 */ /* 0x0045e200081004ff */
[----:B---3--:R-:W-:Y:S04]  /*5080*/  LOP3.LUT P4, RZ, R22, 0x1, RZ, 0xc0, !PT ;  /* 0x0000000116ff7812 */ /* 0x008fe8000788c0ff */
[----:B------:R-:W-:Y:S09]  /*5090*/  P2R R122, PR, RZ, 0x10 ;  /* 0x00000010ff7a7803 */ /* 0x000ff20000000000 */
[----:B------:R-:W-:Y:S02]  /*50a0*/  @P4 MOV R64, R20 ;  /* 0x0000001400404202 */ /* 0x000fe40000000f00 */
[----:B------:R-:W-:Y:S01]  /*50b0*/  @P4 LOP3.LUT R63, R21, 0xffff, RZ, 0xc0, !PT ;  /* 0x0000ffff153f4812 */ /* 0x000fe200078ec0ff */
[----:B--2-4-:R-:W-:Y:S06]  /*50c0*/  @!P0 BRA `(.L_x_87) ;  /* 0x0000000000a48947 */ /* 0x014fec0003800000 */
[----:B------:R-:W-:Y:S01]  /*50d0*/  IMAD.HI.U32 R0, R112, R59, RZ ;  /* 0x0000003b70007227 */ /* 0x000fe200078e00ff */
[----:B------:R-:W-:Y:S02]  /*50e0*/  ISETP.NE.AND P0, PT, R58, 0x1, PT ;  /* 0x000000013a00780c */ /* 0x000fe40003f05270 */
[----:B------:R-:W-:Y:S01]  /*50f0*/  ISETP.NE.AND P2, PT, R60, 0x1, PT ;  /* 0x000000013c00780c */ /* 0x000fe20003f45270 */
[----:B------:R-:W-:Y:S01]  /*5100*/  IMAD.HI.U32 R4, R113, R104, RZ ;  /* 0x0000006871047227 */ /* 0x000fe200078e00ff */
[----:B------:R-:W-:Y:S02]  /*5110*/  SHF.R.U32.HI R0, RZ, R111, R0 ;  /* 0x0000006fff007219 */ /* 0x000fe40000011600 */
[----:B------:R-:W-:Y:S01]  /*5120*/  ISETP.NE.AND P3, PT, R62, 0x1, PT ;  /* 0x000000013e00780c */ /* 0x000fe20003f65270 */
[----:B------:R-:W-:Y:S01]  /*5130*/  IMAD.HI.U32 R6, R63, R59, RZ ;  /* 0x0000003b3f067227 */ /* 0x000fe200078e00ff */
[-C--:B------:R-:W-:Y:S02]  /*5140*/  SHF.R.U32.HI R4, RZ, R105.reuse, R4 ;  /* 0x00000069ff047219 */ /* 0x080fe40000011604 */
[----:B------:R-:W-:Y:S01]  /*5150*/  SEL R0, R112, R0, !P0 ;  /* 0x0000000070007207 */ /* 0x000fe20004000000 */
[----:B------:R-:W-:Y:S01]  /*5160*/  IMAD.HI.U32 R5, R64, R104, RZ ;  /* 0x0000006840057227 */ /* 0x000fe200078e00ff */
[----:B------:R-:W-:Y:S03]  /*5170*/  SEL R4, R113, R4, !P3 ;  /* 0x0000000471047207 */ /* 0x000fe60005800000 */
[-C--:B------:R-:W-:Y:S01]  /*5180*/  IMAD.HI.U32 R3, R0, R56.reuse, RZ ;  /* 0x0000003800037227 */ /* 0x080fe200078e00ff */
[----:B------:R-:W-:Y:S03]  /*5190*/  SHF.R.U32.HI R5, RZ, R105, R5 ;  /* 0x00000069ff057219 */ /* 0x000fe60000011605 */
[----:B------:R-:W-:Y:S01]  /*51a0*/  IMAD.HI.U32 R2, R4, R56, RZ ;  /* 0x0000003804027227 */ /* 0x000fe200078e00ff */
[----:B------:R-:W-:Y:S02]  /*51b0*/  @P2 SHF.R.U32.HI R0, RZ, R57, R3 ;  /* 0x00000039ff002219 */ /* 0x000fe40000011603 */
[----:B------:R-:W-:Y:S02]  /*51c0*/  SHF.R.U32.HI R3, RZ, R111, R6 ;  /* 0x0000006fff037219 */ /* 0x000fe40000011606 */
[----:B------:R-:W-:Y:S01]  /*51d0*/  @P2 SHF.R.U32.HI R4, RZ, R57, R2 ;  /* 0x00000039ff042219 */ /* 0x000fe20000011602 */
[----:B------:R-:W-:Y:S01]  /*51e0*/  IMAD R0, R60, R0, RZ ;  /* 0x000000003c007224 */ /* 0x000fe200078e02ff */
[----:B------:R-:W-:Y:S02]  /*51f0*/  SEL R3, R63, R3, !P0 ;  /* 0x000000033f037207 */ /* 0x000fe40004000000 */
[----:B------:R-:W-:Y:S01]  /*5200*/  SEL R2, R64, R5, !P3 ;  /* 0x0000000540027207 */ /* 0x000fe20005800000 */
[----:B------:R-:W-:Y:S01]  /*5210*/  IMAD R5, R60, R4, RZ ;  /* 0x000000043c057224 */ /* 0x000fe200078e02ff */
[C---:B------:R-:W-:Y:S01]  /*5220*/  ISETP.GE.AND P0, PT, R3.reuse, R0, PT ;  /* 0x000000000300720c */ /* 0x040fe20003f06270 */
[C---:B------:R-:W-:Y:S03]  /*5230*/  IMAD.HI.U32 R0, R3.reuse, R56, RZ ;  /* 0x0000003803007227 */ /* 0x040fe600078e00ff */
[C---:B------:R-:W-:Y:S02]  /*5240*/  ISETP.GE.OR P0, PT, R2.reuse, R5, P0 ;  /* 0x000000050200720c */ /* 0x040fe40000706670 */
[----:B------:R-:W-:Y:S04]  /*5250*/  SHF.R.U32.HI R0, RZ, R57, R0 ;  /* 0x00000039ff007219 */ /* 0x000fe80000011600 */
[C---:B------:R-:W-:Y:S05]  /*5260*/  SEL R6, R3.reuse, R0, !P2 ;  /* 0x0000000003067207 */ /* 0x040fea0005000000 */
        /* <DEDUP_REMOVED lines=14> */
[----:B------:R-:W-:Y:S07]  /*5350*/  IMAD R63, R3, R58, R63 ;  /* 0x0000003a033f7224 */ /* 0x000fee00078e023f */
.L_x_87:
[----:B------:R-:W-:Y:S01]  /*5360*/  @!P1 IMAD.HI.U32 R0, R64, R10, RZ ;  /* 0x0000000a40009227 */ /* 0x000fe200078e00ff */
[----:B-1----:R-:W-:Y:S01]  /*5370*/  @!P1 ISETP.NE.AND P0, PT, R8, 0x1, PT ;  /* 0x000000010800980c */ /* 0x002fe20003f05270 */
[----:B------:R-:W-:Y:S01]  /*5380*/  ULOP3.LUT UP0, URZ, UR43, 0x90, URZ, 0xc0, !UPT ;  /* 0x000000902bff7892 */ /* 0x000fe2000f80c0ff */
[----:B------:R-:W-:Y:S01]  /*5390*/  @!P1 ISETP.NE.AND P2, PT, R7, 0x1, PT ;  /* 0x000000010700980c */ /* 0x000fe20003f45270 */
[----:B------:R-:W-:Y:S01]  /*53a0*/  @!P1 IMAD.HI.U32 R2, R63, R9, RZ ;  /* 0x000000093f029227 */ /* 0x000fe200078e00ff */
[----:B------:R-:W-:Y:S02]  /*53b0*/  @!P1 SHF.R.U32.HI R0, RZ, R11, R0 ;  /* 0x0000000bff009219 */ /* 0x000fe40000011600 */
[----:B------:R-:W-:Y:S01]  /*53c0*/  @P4 SHF.R.U32.HI R116, RZ, 0x10, R21 ;  /* 0x00000010ff744819 */ /* 0x000fe20000011615 */
[----:B------:R-:W-:Y:S01]  /*53d0*/  VIADD R123, R123, 0x1 ;  /* 0x000000017b7b7836 */ /* 0x000fe20000000000 */
[----:B------:R-:W-:Y:S02]  /*53e0*/  @!P1 SHF.R.U32.HI R2, RZ, R12, R2 ;  /* 0x0000000cff029219 */ /* 0x000fe40000011602 */
[----:B------:R-:W-:Y:S02]  /*53f0*/  @!P1 SEL R3, R64, R0, !P2 ;  /* 0x0000000040039207 */ /* 0x000fe40005000000 */
[----:B------:R-:W-:Y:S05]  /*5400*/  @!P1 SEL R2, R63, R2, !P0 ;  /* 0x000000023f029207 */ /* 0x000fea0004000000 */
[----:B------:R-:W-:Y:S02]  /*5410*/  @!P1 IMAD.IADD R0, R2, 0x1, -R3 ;  /* 0x0000000102009824 */ /* 0x000fe400078e0a03 */
[----:B------:R-:W-:Y:S02]  /*5420*/  @!P1 IMAD.IADD R2, R3, 0x1, -R2 ;  /* 0x0000000103029824 */ /* 0x000fe400078e0a02 */
[----:B------:R-:W-:Y:S02]  /*5430*/  @!P1 IMAD R64, R0, R7, R64 ;  /* 0x0000000700409224 */ /* 0x000fe400078e0240 */
[----:B------:R-:W-:Y:S01]  /*5440*/  @!P1 IMAD R63, R2, R8, R63 ;  /* 0x00000008023f9224 */ /* 0x000fe200078e023f */
[----:B------:R-:W-:Y:S06]  /*5450*/  BRA.U !UP0, `(.L_x_88) ;  /* 0x00000001087c7547 */ /* 0x000fec000b800000 */
[----:B------:R-:W1:Y:S01]  /*5460*/  LDCU.64 UR8, c[0x4][0x80] ;  /* 0x01001000ff0877ac */ /* 0x000e620008000a00 */
[----:B------:R-:W-:Y:S01]  /*5470*/  MOV R2, 0x0 ;  /* 0x0000000000027802 */ /* 0x000fe20000000f00 */
[----:B------:R-:W-:Y:S02]  /*5480*/  HFMA2 R12, -RZ, RZ, 0, 5.9604644775390625e-08 ;  /* 0x00000001ff0c7431 */ /* 0x000fe400000001ff */
[----:B------:R-:W-:Y:S01]  /*5490*/  IMAD.MOV.U32 R8, RZ, RZ, 0x70 ;  /* 0x00000070ff087424 */ /* 0x000fe200078e00ff */
[----:B------:R2:W3:Y:S01]  /*54a0*/  LDC.64 R14, c[0x4][R2] ;  /* 0x01000000020e7b82 */ /* 0x0004e20000000a00 */
[----:B------:R-:W4:Y:S01]  /*54b0*/  LDCU.64 UR6, c[0x4][0x88] ;  /* 0x01001100ff0677ac */ /* 0x000f220008000a00 */
[----:B------:R-:W-:Y:S01]  /*54c0*/  IMAD.MOV.U32 R13, RZ, RZ, RZ ;  /* 0x000000ffff0d7224 */ /* 0x000fe200078e00ff */
[----:B------:R-:W2:Y:S01]  /*54d0*/  LDCU.64 UR4, c[0x4][0x8] ;  /* 0x01000100ff0477ac */ /* 0x000ea20008000a00 */
[----:B-1----:R-:W-:Y:S01]  /*54e0*/  MOV R5, UR9 ;  /* 0x0000000900057c02 */ /* 0x002fe20008000f00 */
[----:B------:R-:W-:Y:S01]  /*54f0*/  IMAD.U32 R4, RZ, RZ, UR8 ;  /* 0x00000008ff047e24 */ /* 0x000fe2000f8e00ff */
[----:B----4-:R-:W-:Y:S01]  /*5500*/  MOV R7, UR7 ;  /* 0x0000000700077c02 */ /* 0x010fe20008000f00 */
[----:B------:R-:W-:Y:S01]  /*5510*/  IMAD.U32 R6, RZ, RZ, UR6 ;  /* 0x00000006ff067e24 */ /* 0x000fe2000f8e00ff */
[----:B--2---:R-:W-:Y:S01]  /*5520*/  MOV R11, UR5 ;  /* 0x00000005000b7c02 */ /* 0x004fe20008000f00 */
[----:B------:R-:W-:Y:S02]  /*5530*/  IMAD.U32 R10, RZ, RZ, UR4 ;  /* 0x00000004ff0a7e24 */ /* 0x000fe4000f8e00ff */
[----:B------:R-:W-:Y:S07]  /*5540*/  LEPC R20, `(.L_x_89) ;  /* 0x000000001014794e */ /* 0x000fee0000000000 */
[----:B---3-5:R-:W-:Y:S05]  /*5550*/  CALL.ABS.NOINC R14 ;  /* 0x000000000e007343 */ /* 0x028fea0003c00000 */
.L_x_89:
[----:B------:R-:W1:Y:S01]  /*5560*/  LDCU.64 UR8, c[0x4][0x80] ;  /* 0x01001000ff0877ac */ /* 0x000e620008000a00 */
[----:B------:R-:W2:Y:S01]  /*5570*/  LDC.64 R2, c[0x4][R2] ;  /* 0x0100000002027b82 */ /* 0x000ea20000000a00 */
[----:B------:R-:W-:Y:S02]  /*5580*/  HFMA2 R12, -RZ, RZ, 0, 5.9604644775390625e-08 ;  /* 0x00000001ff0c7431 */ /* 0x000fe400000001ff */
[----:B------:R-:W-:Y:S02]  /*5590*/  IMAD.MOV.U32 R8, RZ, RZ, 0x70 ;  /* 0x00000070ff087424 */ /* 0x000fe400078e00ff */
[----:B------:R-:W-:Y:S01]  /*55a0*/  IMAD.MOV.U32 R13, RZ, RZ, RZ ;  /* 0x000000ffff0d7224 */ /* 0x000fe200078e00ff */
[----:B------:R-:W3:Y:S01]  /*55b0*/  LDCU.64 UR6, c[0x4][0x88] ;  /* 0x01001100ff0677ac */ /* 0x000ee20008000a00 */
[----:B------:R-:W4:Y:S01]  /*55c0*/  LDCU.64 UR4, c[0x4][0x8] ;  /* 0x01000100ff0477ac */ /* 0x000f220008000a00 */
[----:B-1----:R-:W-:Y:S02]  /*55d0*/  MOV R4, UR8 ;  /* 0x0000000800047c02 */ /* 0x002fe40008000f00 */
[----:B------:R-:W-:Y:S02]  /*55e0*/  MOV R5, UR9 ;  /* 0x0000000900057c02 */ /* 0x000fe40008000f00 */
[----:B---3--:R-:W-:Y:S01]  /*55f0*/  MOV R7, UR7 ;  /* 0x0000000700077c02 */ /* 0x008fe20008000f00 */
[----:B------:R-:W-:Y:S01]  /*5600*/  IMAD.U32 R6, RZ, RZ, UR6 ;  /* 0x00000006ff067e24 */ /* 0x000fe2000f8e00ff */
[----:B----4-:R-:W-:Y:S01]  /*5610*/  MOV R11, UR5 ;  /* 0x00000005000b7c02 */ /* 0x010fe20008000f00 */
[----:B------:R-:W-:Y:S02]  /*5620*/  IMAD.U32 R10, RZ, RZ, UR4 ;  /* 0x00000004ff0a7e24 */ /* 0x000fe4000f8e00ff */
[----:B------:R-:W-:Y:S07]  /*5630*/  LEPC R20, `(.L_x_88) ;  /* 0x000000001014794e */ /* 0x000fee0000000000 */
[----:B--2---:R-:W-:Y:S05]  /*5640*/  CALL.ABS.NOINC R2 ;  /* 0x0000000002007343 */ /* 0x004fea0003c00000 */
.L_x_88:
[----:B------:R-:W-:Y:S01]  /*5650*/  ISETP.NE.U32.AND P2, PT, R102, RZ, PT ;  /* 0x000000ff6600720c */ /* 0x000fe20003f45070 */
[----:B------:R-:W-:Y:S01]  /*5660*/  UISETP.NE.AND UP1, UPT, UR44, URZ, UPT ;  /* 0x000000ff2c00728c */ /* 0x000fe2000bf25270 */
[----:B------:R-:W-:Y:S02]  /*5670*/  ISETP.NE.U32.AND P4, PT, R98, RZ, PT ;  /* 0x000000ff6200720c */ /* 0x000fe40003f85070 */
[----:B------:R-:W-:Y:S02]  /*5680*/  ISETP.NE.AND.EX P2, PT, R103, RZ, PT, P2 ;  /* 0x000000ff6700720c */ /* 0x000fe40003f45320 */
[----:B------:R-:W-:Y:S02]  /*5690*/  PLOP3.LUT P1, PT, PT, PT, PT, 0x8, 0x80 ;  /* 0x000000000080781c */ /* 0x000fe40003f2e170 */
[----:B------:R-:W-:Y:S02]  /*56a0*/  PLOP3.LUT P0, PT, PT, PT, UP1, 0x80, 0x8 ;  /* 0x000000000008781c */ /* 0x000fe40003f0f018 */
[----:B------:R-:W-:Y:S02]  /*56b0*/  ISETP.NE.AND.EX P4, PT, R99, RZ, PT, P4 ;  /* 0x000000ff6300720c */ /* 0x000fe40003f85340 */
[----:B------:R-:W1:Y:S09]  /*56c0*/  @UP1 LDCU.64 UR4, c[0x0][0x888] ;  /* 0x00011100ff0417ac */ /* 0x000e720008000a00 */
[----:B------:R-:W-:Y:S01]  /*56d0*/  @P0 PLOP3.LUT P1, PT, P2, PT, PT, 0x80, 0x8 ;  /* 0x000000000008081c */ /* 0x000fe2000172f070 */
[----:B-1----:R-:W-:Y:S04]  /*56e0*/  @UP1 UISETP.NE.U32.AND UP0, UPT, UR4, URZ, UPT ;  /* 0x000000ff0400128c */ /* 0x002fe8000bf05070 */
[----:B------:R-:W-:Y:S04]  /*56f0*/  @UP1 UISETP.NE.AND.EX UP0, UPT, UR5, URZ, UPT, UP0 ;  /* 0x000000ff0500128c */ /* 0x000fe8000bf05300 */
[----:B------:R-:W-:Y:S01]  /*5700*/  @UP1 USEL UR4, URZ, 0xffffffff, UP0 ;  /* 0xffffffffff041887 */ /* 0x000fe20008000000 */
[----:B------:R-:W-:Y:S11]  /*5710*/  @!P2 BRA `(.L_x_90) ;  /* 0x00000000002ca947 */ /* 0x000ff60003800000 */
[----:B------:R-:W-:Y:S01]  /*5720*/  ISETP.NE.U32.AND P3, PT, R100, RZ, PT ;  /* 0x000000ff6400720c */ /* 0x000fe20003f65070 */
[----:B------:R-:W-:Y:S03]  /*5730*/  IMAD.MOV.U32 R110, RZ, RZ, 0x1 ;  /* 0x00000001ff6e7424 */ /* 0x000fe600078e00ff */
[----:B------:R-:W-:Y:S11]  /*5740*/  ISETP.NE.AND.EX P3, PT, R101, RZ, PT, P3 ;  /* 0x000000ff6500720c */ /* 0x000ff60003f65330 */
[----:B------:R-:W-:Y:S02]  /*5750*/  @!UPT UIADD3 URZ, UPT, UPT, URZ, URZ, URZ ;  /* 0x000000fffffff290 */ /* 0x000fe4000fffe0ff */
[----:B------:R-:W1:Y:S01]  /*5760*/  @P3 LDC.64 R2, c[0x0][0x888] ;  /* 0x00022200ff023b82 */ /* 0x000e620000000a00 */
[----:B------:R-:W-:Y:S04]  /*5770*/  @P3 IMAD R0, R102, UR36, RZ ;  /* 0x0000002466003c24 */ /* 0x000fe8000f8e02ff */
[----:B-1----:R-:W-:Y:S04]  /*5780*/  @P3 IMAD.WIDE R2, R0, 0x4, R2 ;  /* 0x0000000400023825 */ /* 0x002fe800078e0202 */
[----:B------:R-:W-:Y:S01]  /*5790*/  HFMA2 R0, -RZ, RZ, 0, 5.9604644775390625e-08 ;  /* 0x00000001ff007431 */ /* 0x000fe200000001ff */
[----:B-----5:R1:W5:Y:S04]  /*57a0*/  @P3 LDG.E R67, desc[UR46][R2.64] ;  /* 0x0000002e02433981 */ /* 0x020368000c1e1900 */
[----:B------:R-:W-:Y:S01]  /*57b0*/  @!P3 PRMT R110, R0, 0x7610, R110 ;  /* 0x00007610006eb816 */ /* 0x000fe2000000006e */
[----:B-1----:R-:W2:Y:S06]  /*57c0*/  @!P3 LDC R67, c[0x0][0x880] ;  /* 0x00022000ff43bb82 */ /* 0x002eac0000000800 */
.L_x_90:
[----:B------:R-:W-:Y:S05]  /*57d0*/  @!P4 BRA `(.L_x_91) ;  /* 0x000000000020c947 */ /* 0x000fea0003800000 */
[----:B------:R-:W-:Y:S04]  /*57e0*/  ISETP.NE.U32.AND P3, PT, R96, RZ, PT ;  /* 0x000000ff6000720c */ /* 0x000fe80003f65070 */
[----:B------:R-:W-:Y:S11]  /*57f0*/  ISETP.NE.AND.EX P3, PT, R97, RZ, PT, P3 ;  /* 0x000000ff6100720c */ /* 0x000ff60003f65330 */
[----:B------:R-:W-:Y:S02]  /*5800*/  @!UPT UIADD3 URZ, UPT, UPT, URZ, URZ, URZ ;  /* 0x000000fffffff290 */ /* 0x000fe4000fffe0ff */
[----:B------:R-:W1:Y:S01]  /*5810*/  @P3 LDC.64 R2, c[0x0][0x8a8] ;  /* 0x00022a00ff023b82 */ /* 0x000e620000000a00 */
[----:B------:R-:W-:Y:S04]  /*5820*/  @P3 IMAD R0, R98, UR36, RZ ;  /* 0x0000002462003c24 */ /* 0x000fe8000f8e02ff */
[----:B-1----:R-:W-:Y:S05]  /*5830*/  @P3 IMAD.WIDE R2, R0, 0x4, R2 ;  /* 0x0000000400023825 */ /* 0x002fea00078e0202 */
[----:B-----5:R1:W5:Y:S02]  /*5840*/  @P3 LDG.E R66, desc[UR46][R2.64] ;  /* 0x0000002e02423981 */ /* 0x020364000c1e1900 */
[----:B-1----:R-:W3:Y:S02]  /*5850*/  @!P3 LDC R66, c[0x0][0x8a0] ;  /* 0x00022800ff42bb82 */ /* 0x002ee40000000800 */
.L_x_91:
[----:B--2--5:R-:W-:Y:S01]  /*5860*/  @P0 FSETP.NEU.AND P4, PT, R67, RZ, PT ;  /* 0x000000ff4300020b */ /* 0x024fe20003f8d000 */
[----:B------:R-:W-:Y:S01]  /*5870*/  IMAD.U32 R0, RZ, RZ, UR4 ;  /* 0x00000004ff007e24 */ /* 0x000fe2000f8e00ff */
[----:B------:R-:W-:Y:S01]  /*5880*/  @P0 LOP3.LUT P3, RZ, R110, 0xff, RZ, 0xc0, !PT ;  /* 0x000000ff6eff0812 */ /* 0x000fe2000786c0ff */
[----:B------:R-:W-:Y:S01]  /*5890*/  BSSY B1, `(.L_x_92) ;  /* 0x000003e000017945 */ /* 0x000fe20003800000 */
[----:B------:R-:W-:Y:S02]  /*58a0*/  @P0 SEL R2, RZ, 0xffffffff, P4 ;  /* 0xffffffffff020807 */ /* 0x000fe40002000000 */
[----:B------:R-:W-:Y:S02]  /*58b0*/  CS2R R94, SRZ ;  /* 0x00000000005e7805 */ /* 0x000fe4000001ff00 */
[----:B------:R-:W-:Y:S02]  /*58c0*/  LEA R17, R65, UR40, 0x3 ;  /* 0x0000002841117c11 */ /* 0x000fe4000f8e18ff */
[----:B------:R-:W-:Y:S02]  /*58d0*/  CS2R R92, SRZ ;  /* 0x00000000005c7805 */ /* 0x000fe4000001ff00 */
[----:B------:R-:W-:Y:S01]  /*58e0*/  @P1 SEL R2, R0, R2, !P3 ;  /* 0x0000000200021207 */ /* 0x000fe20005800000 */
[----:B------:R-:W-:Y:S01]  /*58f0*/  IMAD.U32 R0, RZ, RZ, UR42 ;  /* 0x0000002aff007e24 */ /* 0x000fe2000f8e00ff */
[----:B------:R-:W-:Y:S02]  /*5900*/  PLOP3.LUT P4, PT, PT, PT, PT, 0x8, 0x80 ;  /* 0x000000000080781c */ /* 0x000fe40003f8e170 */
[----:B------:R-:W-:Y:S02]  /*5910*/  CS2R R86, SRZ ;  /* 0x0000000000567805 */ /* 0x000fe4000001ff00 */
[----:B------:R-:W-:Y:S02]  /*5920*/  @P0 LOP3.LUT R2, R2, 0x1, RZ, 0xc0, !PT ;  /* 0x0000000102020812 */ /* 0x000fe400078ec0ff */
[----:B------:R-:W-:Y:S02]  /*5930*/  CS2R R84, SRZ ;  /* 0x0000000000547805 */ /* 0x000fe4000001ff00 */
[----:B------:R-:W-:Y:S02]  /*5940*/  LEA R0, R0, UR40, 0x3 ;  /* 0x0000002800007c11 */ /* 0x000fe4000f8e18ff */
[----:B------:R-:W-:Y:S02]  /*5950*/  CS2R R78, SRZ ;  /* 0x00000000004e7805 */ /* 0x000fe4000001ff00 */
[----:B------:R-:W-:Y:S02]  /*5960*/  ISETP.NE.U32.OR P5, PT, R2, 0x1, !P0 ;  /* 0x000000010200780c */ /* 0x000fe400047a5470 */
[----:B------:R-:W-:Y:S02]  /*5970*/  CS2R R76, SRZ ;  /* 0x00000000004c7805 */ /* 0x000fe4000001ff00 */
[----:B------:R-:W-:Y:S02]  /*5980*/  LOP3.LUT R2, R120, 0x1, RZ, 0x3c, !PT ;  /* 0x0000000178027812 */ /* 0x000fe400078e3cff */
[----:B------:R-:W-:Y:S02]  /*5990*/  CS2R R70, SRZ ;  /* 0x0000000000467805 */ /* 0x000fe4000001ff00 */
[----:B------:R-:W-:Y:S02]  /*59a0*/  P2R R124, PR, RZ, 0x20 ;  /* 0x00000020ff7c7803 */ /* 0x000fe40000000000 */
[----:B------:R-:W-:Y:S02]  /*59b0*/  CS2R R68, SRZ ;  /* 0x0000000000447805 */ /* 0x000fe4000001ff00 */
[----:B------:R-:W-:Y:S02]  /*59c0*/  CS2R R74, SRZ ;  /* 0x00000000004a7805 */ /* 0x000fe4000001ff00 */
[----:B------:R-:W-:Y:S02]  /*59d0*/  CS2R R72, SRZ ;  /* 0x0000000000487805 */ /* 0x000fe4000001ff00 */
[----:B------:R-:W-:Y:S04]  /*59e0*/  @P5 SHF.L.U32 R3, R2, 0x1f, RZ ;  /* 0x0000001f02035819 */ /* 0x000fe800000006ff */
[----:B------:R1:W2:Y:S02]  /*59f0*/  @P5 SYNCS.PHASECHK.TRANS64.TRYWAIT P0, [R0+URZ+0xb0], R3 ;  /* 0x0000b003000055a7 */ /* 0x0002a400080011ff */
[----:B-1----:R-:W-:Y:S04]  /*5a00*/  SHF.L.U32 R3, R119, 0x1f, RZ ;  /* 0x0000001f77037819 */ /* 0x002fe800000006ff */
[----:B------:R1:W4:Y:S01]  /*5a10*/  SYNCS.PHASECHK.TRANS64.TRYWAIT P3, [R17+URZ+0x100], R3 ;  /* 0x00010003110075a7 */ /* 0x00032200080611ff */
[----:B--2---:R-:W-:Y:S01]  /*5a20*/  @P5 PLOP3.LUT P4, PT, P0, PT, PT, 0x8, 0x80 ;  /* 0x000000000080581c */ /* 0x004fe2000078e170 */
[----:B------:R-:W-:Y:S01]  /*5a30*/  @!UPT UIADD3 URZ, UPT, UPT, URZ, URZ, URZ ;  /* 0x000000fffffff290 */ /* 0x000fe2000fffe0ff */
[----:B-1----:R-:W-:Y:S11]  /*5a40*/  @!P5 BRA `(.L_x_93) ;  /* 0x000000000088d947 */ /* 0x002ff60003800000 */
[----:B------:R-:W-:Y:S01]  /*5a50*/  ISETP.NE.U32.AND P0, PT, RZ, UR38, PT ;  /* 0x00000026ff007c0c */ /* 0x000fe2000bf05070 */
[----:B------:R-:W-:Y:S01]  /*5a60*/  BSSY B0, `(.L_x_94) ;  /* 0x000000d000007945 */ /* 0x000fe20003800000 */
[----:B------:R-:W-:Y:S02]  /*5a70*/  FSETP.NEU.AND P1, PT, R67, RZ, PT ;  /* 0x000000ff4300720b */ /* 0x000fe40003f2d000 */
[----:B------:R-:W-:Y:S02]  /*5a80*/  ISETP.NE.AND.EX P0, PT, RZ, UR39, PT, P0 ;  /* 0x00000027ff007c0c */ /* 0x000fe4000bf05300 */
[----:B------:R-:W-:Y:S02]  /*5a90*/  SEL R5, RZ, 0xffffffff, P1 ;  /* 0xffffffffff057807 */ /* 0x000fe40000800000 */
[----:B------:R-:W-:Y:S02]  /*5aa0*/  LOP3.LUT P1, RZ, R110, 0xff, RZ, 0xc0, !PT ;  /* 0x000000ff6eff7812 */ /* 0x000fe4000782c0ff */
[----:B------:R-:W-:Y:S04]  /*5ab0*/  SEL R4, RZ, 0xffffffff, P0 ;  /* 0xffffffffff047807 */ /* 0x000fe80000000000 */
[----:B------:R-:W-:Y:S01]  /*5ac0*/  @P2 SEL R5, R4, R5, !P1 ;  /* 0x0000000504052207 */ /* 0x000fe20004800000 */
[----:B------:R-:W-:Y:S03]  /*5ad0*/  IMAD.U32 R4, RZ, RZ, UR42 ;  /* 0x0000002aff047e24 */ /* 0x000fe6000f8e00ff */
[----:B------:R-:W-:Y:S01]  /*5ae0*/  LOP3.LUT R5, R5, 0x1, RZ, 0xc0, !PT ;  /* 0x0000000105057812 */ /* 0x000fe200078ec0ff */
[----:B------:R-:W-:Y:S06]  /*5af0*/  @!P4 BRA `(.L_x_95) ;  /* 0x00000000000cc947 */ /* 0x000fec0003800000 */
[----:B------:R-:W-:Y:S04]  /*5b00*/  SHF.L.U32 R2, R2, 0x1f, RZ ;  /* 0x0000001f02027819 */ /* 0x000fe800000006ff */
[----:B------:R-:W1:Y:S02]  /*5b10*/  SYNCS.PHASECHK.TRANS64.TRYWAIT P0, [R0+URZ+0xb0], R2 ;  /* 0x0000b002000075a7 */ /* 0x000e6400080011ff */
[----:B-1----:R-:W-:Y:S05]  /*5b20*/  @!P0 BRA `(.L_x_96) ;  /* 0x0000002000f08947 */ /* 0x002fea0003800000 */
.L_x_95:
[----:B------:R-:W-:Y:S05]  /*5b30*/  BSYNC B0 ;  /* 0x0000000000007941 */ /* 0x000fea0003800000 */
.L_x_94:
[----:B------:R-:W-:Y:S02]  /*5b40*/  ISETP.NE.U32.AND P0, PT, R5, 0x1, PT ;  /* 0x000000010500780c */ /* 0x000fe40003f05070 */
[----:B------:R-:W-:Y:S02]  /*5b50*/  CS2R R74, SRZ ;  /* 0x00000000004a7805 */ /* 0x000fe4000001ff00 */
[----:B------:R-:W-:Y:S02]  /*5b60*/  CS2R R72, SRZ ;  /* 0x0000000000487805 */ /* 0x000fe4000001ff00 */
[----:B------:R-:W-:Y:S02]  /*5b70*/  CS2R R70, SRZ ;  /* 0x0000000000467805 */ /* 0x000fe4000001ff00 */
[----:B------:R-:W-:Y:S02]  /*5b80*/  CS2R R68, SRZ ;  /* 0x0000000000447805 */ /* 0x000fe4000001ff00 */
[----:B------:R-:W-:Y:S02]  /*5b90*/  CS2R R78, SRZ ;  /* 0x00000000004e7805 */ /* 0x000fe4000001ff00 */
[----:B------:R-:W-:Y:S02]  /*5ba0*/  CS2R R76, SRZ ;  /* 0x00000000004c7805 */ /* 0x000fe4000001ff00 */
[----:B------:R-:W-:Y:S02]  /*5bb0*/  CS2R R86, SRZ ;  /* 0x0000000000567805 */ /* 0x000fe4000001ff00 */
[----:B------:R-:W-:Y:S01]  /*5bc0*/  CS2R R84, SRZ ;  /* 0x0000000000547805 */ /* 0x000fe2000001ff00 */
[----:B------:R-:W-:Y:S01]  /*5bd0*/  IMAD.MOV.U32 R94, RZ, RZ, RZ ;  /* 0x000000ffff5e7224 */ /* 0x000fe200078e00ff */
[----:B------:R-:W-:Y:S01]  /*5be0*/  CS2R R92, SRZ ;  /* 0x00000000005c7805 */ /* 0x000fe2000001ff00 */
[----:B-1----:R-:W-:Y:S01]  /*5bf0*/  @P0 IMAD R0, R4, 0x1400, R114 ;  /* 0x0000140004000824 */ /* 0x002fe200078e0272 */
[----:B------:R-:W-:Y:S05]  /*5c00*/  @P0 WARPSYNC.ALL ;  /* 0x0000000000000948 */ /* 0x000fea0003800000 */
[----:B------:R-:W-:Y:S05]  /*5c10*/  @P0 LEA R0, R0, UR40, 0x1 ;  /* 0x0000002800000c11 */ /* 0x000fea000f8e08ff */
[----:B------:R1:W2:Y:S04]  /*5c20*/  @P0 LDSM.16.M88.4 R72, [R0+0x200] ;  /* 0x000200000048083b */ /* 0x0002a80000000200 */
[----:B------:R1:W1:Y:S04]  /*5c30*/  @P0 LDSM.16.M88.4 R68, [R0+0xa00] ;  /* 0x000a00000044083b */ /* 0x0002680000000200 */
[----:B------:R1:W1:Y:S04]  /*5c40*/  @P0 LDSM.16.M88.4 R76, [R0+0x1200] ;  /* 0x00120000004c083b */ /* 0x0002680000000200 */
[----:B------:R1:W1:Y:S04]  /*5c50*/  @P0 LDSM.16.M88.4 R84, [R0+0x1a00] ;  /* 0x001a00000054083b */ /* 0x0002680000000200 */
[----:B------:R1:W1:Y:S02]  /*5c60*/  @P0 LDSM.16.M88.4 R92, [R0+0x2200] ;  /* 0x00220000005c083b */ /* 0x0002640000000200 */
.L_x_93:
[----:B------:R-:W-:Y:S05]  /*5c70*/  BSYNC B1 ;  /* 0x0000000000017941 */ /* 0x000fea0003800000 */
.L_x_92:
[C---:B------:R-:W-:Y:S04]  /*5c80*/  LEA.HI R2, R65.reuse, R65, RZ, 0x1 ;  /* 0x0000004141027211 */ /* 0x040fe800078f08ff */
[----:B-1----:R-:W-:Y:S02]  /*5c90*/  SHF.R.U32.HI R0, RZ, 0x1, R2 ;  /* 0x00000001ff007819 */ /* 0x002fe40000011602 */
[----:B------:R-:W-:Y:S03]  /*5ca0*/  LOP3.LUT R2, R2, 0xffe, RZ, 0xc0, !PT ;  /* 0x00000ffe02027812 */ /* 0x000fe600078ec0ff */
[----:B------:R-:W-:Y:S02]  /*5cb0*/  IMAD R0, R0, 0x50, R16 ;  /* 0x0000005000007824 */ /* 0x000fe400078e0210 */
[----:B------:R-:W-:Y:S04]  /*5cc0*/  IMAD.IADD R2, R65, 0x1, -R2 ;  /* 0x0000000141027824 */ /* 0x000fe800078e0a02 */
[----:B------:R-:W-:Y:S05]  /*5cd0*/  IMAD R2, R2, 0x100000, R0 ;  /* 0x0010000002027824 */ /* 0x000fea00078e0200 */
[----:B------:R-:W-:Y:S04]  /*5ce0*/  SHF.R.U32.HI R0, RZ, 0x15, R2 ;  /* 0x00000015ff007819 */ /* 0x000fe80000011602 */
[----:B------:R-:W-:Y:S01]  /*5cf0*/  LOP3.LUT P0, RZ, R0, 0x3, R115, 0x48, !PT ;  /* 0x0000000300ff7812 */ /* 0x000fe20007804873 */
[----:B------:R-:W-:Y:S01]  /*5d00*/  @!UPT UIADD3 URZ, UPT, UPT, URZ, URZ, URZ ;  /* 0x000000fffffff290 */ /* 0x000fe2000fffe0ff */
[----:B----4-:R-:W-:Y:S11]  /*5d10*/  @P3 BRA `(.L_x_97) ;  /* 0x0000000000083947 */ /* 0x010ff60003800000 */
[----:B------:R-:W1:Y:S02]  /*5d20*/  SYNCS.PHASECHK.TRANS64.TRYWAIT P1, [R17+URZ+0x100], R3 ;  /* 0x00010003110075a7 */ /* 0x000e6400080211ff */
[----:B-1----:R-:W-:Y:S05]  /*5d30*/  @!P1 BRA `(.L_x_98) ;  /* 0x0000002000809947 */ /* 0x002fea0003800000 */
.L_x_97:
[----:B------:R-:W-:Y:S05]  /*5d40*/  @!P0 BRA `(.L_x_99) ;  /* 0x0000000000408947 */ /* 0x000fea0003800000 */
[----:B------:R-:W4:Y:S01]  /*5d50*/  LDCU.64 UR8, c[0x4][0x70] ;  /* 0x01000e00ff0877ac */ /* 0x000f220008000a00 */
[----:B------:R-:W-:Y:S01]  /*5d60*/  MOV R15, 0x0 ;  /* 0x00000000000f7802 */ /* 0x000fe20000000f00 */
[----:B------:R-:W-:Y:S02]  /*5d70*/  HFMA2 R12, -RZ, RZ, 0, 5.9604644775390625e-08 ;  /* 0x00000001ff0c7431 */ /* 0x000fe400000001ff */
[----:B------:R-:W-:Y:S02]  /*5d80*/  IMAD.MOV.U32 R8, RZ, RZ, 0x192 ;  /* 0x00000192ff087424 */ /* 0x000fe400078e00ff */
[----:B------:R-:W-:Y:S01]  /*5d90*/  IMAD.MOV.U32 R13, RZ, RZ, RZ ;  /* 0x000000ffff0d7224 */ /* 0x000fe200078e00ff */
[----:B------:R-:W5:Y:S01]  /*5da0*/  LDCU.64 UR6, c[0x4][0x78] ;  /* 0x01000f00ff0677ac */ /* 0x000f620008000a00 */
[----:B------:R-:W1:Y:S01]  /*5db0*/  LDC.64 R14, c[0x4][R15] ;  /* 0x010000000f0e7b82 */ /* 0x000e620000000a00 */
[----:B------:R-:W2:Y:S01]  /*5dc0*/  LDCU.64 UR4, c[0x4][0x10] ;  /* 0x01000200ff0477ac */ /* 0x000ea20008000a00 */
[----:B----4-:R-:W-:Y:S01]  /*5dd0*/  MOV R5, UR9 ;  /* 0x0000000900057c02 */ /* 0x010fe20008000f00 */
[----:B------:R-:W-:Y:S01]  /*5de0*/  IMAD.U32 R4, RZ, RZ, UR8 ;  /* 0x00000008ff047e24 */ /* 0x000fe2000f8e00ff */
[----:B-----5:R-:W-:Y:S01]  /*5df0*/  MOV R7, UR7 ;  /* 0x0000000700077c02 */ /* 0x020fe20008000f00 */
[----:B------:R-:W-:Y:S01]  /*5e00*/  IMAD.U32 R6, RZ, RZ, UR6 ;  /* 0x00000006ff067e24 */ /* 0x000fe2000f8e00ff */
[----:B--2---:R-:W-:Y:S01]  /*5e10*/  MOV R11, UR5 ;  /* 0x00000005000b7c02 */ /* 0x004fe20008000f00 */
[----:B------:R-:W-:Y:S02]  /*5e20*/  IMAD.U32 R10, RZ, RZ, UR4 ;  /* 0x00000004ff0a7e24 */ /* 0x000fe4000f8e00ff */
[----:B------:R-:W-:Y:S07]  /*5e30*/  LEPC R20, `(.L_x_99) ;  /* 0x000000001014794e */ /* 0x000fee0000000000 */
[----:B-1-3--:R-:W-:Y:S05]  /*5e40*/  CALL.ABS.NOINC R14 ;  /* 0x000000000e007343 */ /* 0x00afea0003c00000 */
.L_x_99:
[----:B------:R-:W-:Y:S05]  /*5e50*/  WARPSYNC.ALL ;  /* 0x0000000000007948 */ /* 0x000fea0003800000 */
[C---:B------:R-:W-:Y:S01]  /*5e60*/  R2UR UR4, R2.reuse ;  /* 0x00000000020472ca */ /* 0x040fe200000e0000 */
[----:B------:R-:W-:Y:S05]  /*5e70*/  VIADD R0, R2, 0x10 ;  /* 0x0000001002007836 */ /* 0x000fea0000000000 */
[----:B------:R-:W-:Y:S04]  /*5e80*/  SHF.R.U32.HI R0, RZ, 0x15, R0 ;  /* 0x00000015ff007819 */ /* 0x000fe80000011600 */
[----:B------:R-:W-:Y:S03]  /*5e90*/  LOP3.LUT P0, RZ, R0, 0x3, R115, 0x48, !PT ;  /* 0x0000000300ff7812 */ /* 0x000fe60007804873 */
[----:B------:R-:W4:Y:S10]  /*5ea0*/  LDTM.16dp256bit.x2 R48, tmem[UR4] ;  /* 0x00000004003079ee */ /* 0x000f3400080a0000 */
[----:B----4-:R-:W-:Y:S05]  /*5eb0*/  @!P0 BRA `(.L_x_100) ;  /* 0x0000000000408947 */ /* 0x010fea0003800000 */
        /* <DEDUP_REMOVED lines=16> */
.L_x_100:
[----:B------:R-:W-:Y:S05]  /*5fc0*/  WARPSYNC.ALL ;  /* 0x0000000000007948 */ /* 0x000fea0003800000 */
[C---:B------:R-:W-:Y:S01]  /*5fd0*/  R2UR UR4, R2.reuse ;  /* 0x00000000020472ca */ /* 0x040fe200000e0000 */
[----:B------:R-:W-:Y:S05]  /*5fe0*/  VIADD R0, R2, 0x20 ;  /* 0x0000002002007836 */ /* 0x000fea0000000000 */
[----:B------:R-:W-:Y:S04]  /*5ff0*/  SHF.R.U32.HI R0, RZ, 0x15, R0 ;  /* 0x00000015ff007819 */ /* 0x000fe80000011600 */
[----:B------:R-:W-:Y:S03]  /*6000*/  LOP3.LUT P0, RZ, R0, 0x3, R115, 0x48, !PT ;  /* 0x0000000300ff7812 */ /* 0x000fe60007804873 */
[----:B------:R-:W4:Y:S10]  /*6010*/  LDTM.16dp256bit.x2 R40, tmem[UR4+0x10] ;  /* 0x00001004002879ee */ /* 0x000f3400080a0000 */
        /* <DEDUP_REMOVED lines=17> */
.L_x_101:
        /* <DEDUP_REMOVED lines=23> */
.L_x_102:
        /* <DEDUP_REMOVED lines=23> */
.L_x_103:
[----:B------:R-:W-:Y:S01]  /*6410*/  ISETP.NE.AND P0, PT, R121, RZ, PT ;  /* 0x000000ff7900720c */ /* 0x000fe20003f05270 */
[----:B------:R-:W-:Y:S05]  /*6420*/  WARPSYNC.ALL ;  /* 0x0000000000007948 */ /* 0x000fea0003800000 */
[----:B------:R-:W-:Y:S01]  /*6430*/  R2UR UR4, R2 ;  /* 0x00000000020472ca */ /* 0x000fe200000e0000 */
[----:B---3--:R-:W-:Y:S01]  /*6440*/  FMUL R0, R66, R48 ;  /* 0x0000003042007220 */ /* 0x008fe20000400000 */
[----:B--2---:R-:W-:Y:S01]  /*6450*/  SHF.L.U32 R48, R72, 0x10, RZ ;  /* 0x0000001048307819 */ /* 0x004fe200000006ff */
[----:B------:R-:W-:Y:S01]  /*6460*/  FMUL R2, R66, R49 ;  /* 0x0000003142027220 */ /* 0x000fe20000400000 */
[----:B------:R-:W-:Y:S01]  /*6470*/  LOP3.LUT R49, R72, 0xffff0000, RZ, 0xc0, !PT ;  /* 0xffff000048317812 */ /* 0x000fe200078ec0ff */
[----:B-1----:R-:W-:Y:S01]  /*6480*/  FMUL R3, R66, R50 ;  /* 0x0000003242037220 */ /* 0x002fe20000400000 */
[----:B------:R-:W-:Y:S01]  /*6490*/  SHF.L.U32 R50, R73, 0x10, RZ ;  /* 0x0000001049327819 */ /* 0x000fe200000006ff */
[----:B------:R-:W-:Y:S01]  /*64a0*/  FFMA R0, R67, R48, R0 ;  /* 0x0000003043007223 */ /* 0x000fe20000000000 */
[----:B------:R-:W-:Y:S01]  /*64b0*/  R2UR UR5, R17 ;  /* 0x00000000110572ca */ /* 0x000fe200000e0000 */
[----:B------:R-:W-:Y:S01]  /*64c0*/  FFMA R2, R67, R49, R2 ;  /* 0x0000003143027223 */ /* 0x000fe20000000002 */
[----:B------:R-:W-:Y:S01]  /*64d0*/  SHF.L.U32 R72, R77, 0x10, RZ ;  /* 0x000000104d487819 */ /* 0x000fe200000006ff */
[----:B------:R-:W-:Y:S01]  /*64e0*/  FFMA R3, R67, R50, R3 ;  /* 0x0000003243037223 */ /* 0x000fe20000000003 */
[----:B------:R-:W-:Y:S01]  /*64f0*/  SHF.L.U32 R80, R85, 0x10, RZ ;  /* 0x0000001055507819 */ /* 0x000fe200000006ff */
[----:B------:R-:W1:Y:S01]  /*6500*/  LDTM.16dp256bit.x2 R4, tmem[UR4+0x40] ;  /* 0x00004004000479ee */ /* 0x000e6200080a0000 */
[----:B------:R-:W-:Y:S01]  /*6510*/  F2FP.BF16.F32.PACK_AB R48, R2, R0 ;  /* 0x000000000230723e */ /* 0x000fe200000010ff */
[----:B------:R-:W-:Y:S01]  /*6520*/  NOP ;  /* 0x0000000000007918 */ /* 0x000fe20000000000 */
[----:B------:R-:W-:Y:S01]  /*6530*/  MOV R0, UR42 ;  /* 0x0000002a00007c02 */ /* 0x000fe20008000f00 */
[C---:B------:R-:W-:Y:S01]  /*6540*/  FMUL R12, R66.reuse, R51 ;  /* 0x00000033420c7220 */ /* 0x040fe20000400000 */
[----:B------:R-:W-:Y:S01]  /*6550*/  LOP3.LUT R51, R73, 0xffff0000, RZ, 0xc0, !PT ;  /* 0xffff000049337812 */ /* 0x000fe200078ec0ff */
[----:B------:R-:W-:Y:S01]  /*6560*/  FMUL R13, R66, R52 ;  /* 0x00000034420d7220 */ /* 0x000fe20000400000 */
[----:B------:R-:W-:Y:S01]  /*6570*/  SHF.L.U32 R52, R74, 0x10, RZ ;  /* 0x000000104a347819 */ /* 0x000fe200000006ff */
[----:B------:R-:W-:Y:S01]  /*6580*/  UIADD3 UR5, UPT, UPT, UR5, 0x120, URZ ;  /* 0x0000012005057890 */ /* 0x000fe2000fffe0ff */
[----:B------:R-:W-:Y:S01]  /*6590*/  LOP3.LUT R73, R77, 0xffff0000, RZ, 0xc0, !PT ;  /* 0xffff00004d497812 */ /* 0x000fe200078ec0ff */
[----:B------:R-:W-:Y:S01]  /*65a0*/  FFMA R12, R67, R51, R12 ;  /* 0x00000033430c7223 */ /* 0x000fe2000000000c */
[----:B------:R-:W-:Y:S01]  /*65b0*/  LOP3.LUT R77, R79, 0xffff0000, RZ, 0xc0, !PT ;  /* 0xffff00004f4d7812 */ /* 0x000fe200078ec0ff */
[----:B------:R-:W-:Y:S01]  /*65c0*/  UPRMT UR5, UR37, 0x654, UR5 ;  /* 0x0000065425057896 */ /* 0x000fe20008000005 */
[----:B------:R-:W-:Y:S01]  /*65d0*/  LOP3.LUT R81, R85, 0xffff0000, RZ, 0xc0, !PT ;  /* 0xffff000055517812 */ /* 0x000fe200078ec0ff */
[----:B------:R-:W-:Y:S01]  /*65e0*/  FMUL R14, R66, R53 ;  /* 0x00000035420e7220 */ /* 0x000fe20000400000 */
[----:B------:R-:W-:Y:S01]  /*65f0*/  LOP3.LUT R53, R74, 0xffff0000, RZ, 0xc0, !PT ;  /* 0xffff00004a357812 */ /* 0x000fe200078ec0ff */
[C---:B------:R-:W-:Y:S01]  /*6600*/  FMUL R15, R66.reuse, R54 ;  /* 0x00000036420f7220 */ /* 0x040fe20000400000 */
[C---:B------:R-:W-:Y:S01]  /*6610*/  SHF.L.U32 R54, R75.reuse, 0x10, RZ ;  /* 0x000000104b367819 */ /* 0x040fe200000006ff */
[C---:B------:R-:W-:Y:S01]  /*6620*/  FMUL R17, R66.reuse, R55 ;  /* 0x0000003742117220 */ /* 0x040fe20000400000 */
[----:B------:R-:W-:Y:S01]  /*6630*/  LOP3.LUT R55, R75, 0xffff0000, RZ, 0xc0, !PT ;  /* 0xffff00004b377812 */ /* 0x000fe200078ec0ff */
[----:B------:R-:W-:Y:S01]  /*6640*/  FMUL R20, R66, R42 ;  /* 0x0000002a42147220 */ /* 0x000fe20000400000 */
[----:B------:R-:W-:Y:S01]  /*6650*/  SHF.L.U32 R42, R68, 0x10, RZ ;  /* 0x00000010442a7819 */ /* 0x000fe200000006ff */
[----:B------:R-:W-:Y:S01]  /*6660*/  FMUL R21, R66, R43 ;  /* 0x0000002b42157220 */ /* 0x000fe20000400000 */
[----:B------:R-:W-:Y:S01]  /*6670*/  LOP3.LUT R43, R68, 0xffff0000, RZ, 0xc0, !PT ;  /* 0xffff0000442b7812 */ /* 0x000fe200078ec0ff */
[----:B------:R-:W-:Y:S01]  /*6680*/  FFMA R13, R67, R52, R13 ;  /* 0x00000034430d7223 */ /* 0x000fe2000000000d */
[----:B------:R-:W-:Y:S01]  /*6690*/  SHF.L.U32 R68, R71, 0x10, RZ ;  /* 0x0000001047447819 */ /* 0x000fe200000006ff */
[----:B------:R-:W-:Y:S01]  /*66a0*/  FMUL R18, R66, R40 ;  /* 0x0000002842127220 */ /* 0x000fe20000400000 */
[----:B------:R-:W-:Y:S01]  /*66b0*/  SHF.L.U32 R74, R78, 0x10, RZ ;  /* 0x000000104e4a7819 */ /* 0x000fe200000006ff */
[----:B------:R-:W-:Y:S01]  /*66c0*/  FMUL R22, R66, R44 ;  /* 0x0000002c42167220 */ /* 0x000fe20000400000 */
[----:B------:R-:W-:Y:S01]  /*66d0*/  SHF.L.U32 R44, R69, 0x10, RZ ;  /* 0x00000010452c7819 */ /* 0x000fe200000006ff */
[----:B------:R-:W-:Y:S01]  /*66e0*/  FFMA R14, R67, R53, R14 ;  /* 0x00000035430e7223 */ /* 0x000fe2000000000e */
[----:B------:R-:W-:Y:S01]  /*66f0*/  LOP3.LUT R75, R78, 0xffff0000, RZ, 0xc0, !PT ;  /* 0xffff00004e4b7812 */ /* 0x000fe200078ec0ff */
[----:B------:R-:W-:Y:S01]  /*6700*/  FMUL R19, R66, R41 ;  /* 0x0000002942137220 */ /* 0x000fe20000400000 */
[----:B------:R-:W-:Y:S01]  /*6710*/  SHF.L.U32 R78, R84, 0x10, RZ ;  /* 0x00000010544e7819 */ /* 0x000fe200000006ff */
[C---:B------:R-:W-:Y:S01]  /*6720*/  FMUL R23, R66.reuse, R45 ;  /* 0x0000002d42177220 */ /* 0x040fe20000400000 */
[----:B------:R-:W-:Y:S01]  /*6730*/  LOP3.LUT R45, R69, 0xffff0000, RZ, 0xc0, !PT ;  /* 0xffff0000452d7812 */ /* 0x000fe200078ec0ff */
[----:B------:R-:W-:Y:S01]  /*6740*/  FFMA R15, R67, R54, R15 ;  /* 0x00000036430f7223 */ /* 0x000fe2000000000f */
[----:B------:R-:W-:Y:S01]  /*6750*/  LOP3.LUT R69, R71, 0xffff0000, RZ, 0xc0, !PT ;  /* 0xffff000047457812 */ /* 0x000fe200078ec0ff */
[----:B------:R-:W-:Y:S01]  /*6760*/  FMUL R40, R66, R46 ;  /* 0x0000002e42287220 */ /* 0x000fe20000400000 */
[----:B------:R-:W-:Y:S01]  /*6770*/  SHF.L.U32 R46, R70, 0x10, RZ ;  /* 0x00000010462e7819 */ /* 0x000fe200000006ff */
[C---:B------:R-:W-:Y:S01]  /*6780*/  FFMA R17, R67.reuse, R55, R17 ;  /* 0x0000003743117223 */ /* 0x040fe20000000011 */
[----:B------:R-:W-:Y:S01]  /*6790*/  LOP3.LUT R71, R76, 0xffff0000, RZ, 0xc0, !PT ;  /* 0xffff00004c477812 */ /* 0x000fe200078ec0ff */
[----:B------:R-:W-:Y:S01]  /*67a0*/  FMUL R41, R66, R47 ;  /* 0x0000002f42297220 */ /* 0x000fe20000400000 */
[----:B------:R-:W-:Y:S01]  /*67b0*/  LOP3.LUT R47, R70, 0xffff0000, RZ, 0xc0, !PT ;  /* 0xffff0000462f7812 */ /* 0x000fe200078ec0ff */
[C---:B------:R-:W-:Y:S01]  /*67c0*/  FFMA R18, R67.reuse, R42, R18 ;  /* 0x0000002a43127223 */ /* 0x040fe20000000012 */
[----:B------:R-:W-:Y:S01]  /*67d0*/  SHF.L.U32 R70, R76, 0x10, RZ ;  /* 0x000000104c467819 */ /* 0x000fe200000006ff */
[----:B------:R-:W-:Y:S01]  /*67e0*/  FFMA R19, R67, R43, R19 ;  /* 0x0000002b43137223 */ /* 0x000fe20000000013 */
[----:B------:R-:W-:Y:S01]  /*67f0*/  SHF.L.U32 R76, R79, 0x10, RZ ;  /* 0x000000104f4c7819 */ /* 0x000fe200000006ff */
[C---:B------:R-:W-:Y:S01]  /*6800*/  FFMA R20, R67.reuse, R44, R20 ;  /* 0x0000002c43147223 */ /* 0x040fe20000000014 */
[----:B------:R-:W-:Y:S01]  /*6810*/  LOP3.LUT R79, R84, 0xffff0000, RZ, 0xc0, !PT ;  /* 0xffff0000544f7812 */ /* 0x000fe200078ec0ff */
[C---:B------:R-:W-:Y:S01]  /*6820*/  FFMA R21, R67.reuse, R45, R21 ;  /* 0x0000002d43157223 */ /* 0x040fe20000000015 */
[C---:B------:R-:W-:Y:S01]  /*6830*/  SHF.L.U32 R82, R86.reuse, 0x10, RZ ;  /* 0x0000001056527819 */ /* 0x040fe200000006ff */
[----:B------:R-:W-:Y:S01]  /*6840*/  FFMA R22, R67, R46, R22 ;  /* 0x0000002e43167223 */ /* 0x000fe20000000016 */
[----:B------:R-:W-:Y:S01]  /*6850*/  LOP3.LUT R83, R86, 0xffff0000, RZ, 0xc0, !PT ;  /* 0xffff000056537812 */ /* 0x000fe200078ec0ff */
[C---:B------:R-:W-:Y:S01]  /*6860*/  FMUL R32, R66.reuse, R32 ;  /* 0x0000002042207220 */ /* 0x040fe20000400000 */
[----:B------:R-:W-:Y:S01]  /*6870*/  SHF.L.U32 R84, R87, 0x10, RZ ;  /* 0x0000001057547819 */ /* 0x000fe200000006ff */
[----:B------:R-:W-:Y:S01]  /*6880*/  FFMA R23, R67, R47, R23 ;  /* 0x0000002f43177223 */ /* 0x000fe20000000017 */
[----:B------:R-:W-:Y:S01]  /*6890*/  LOP3.LUT R85, R87, 0xffff0000, RZ, 0xc0, !PT ;  /* 0xffff000057557812 */ /* 0x000fe200078ec0ff */
[----:B------:R-:W-:Y:S01]  /*68a0*/  FMUL R33, R66, R33 ;  /* 0x0000002142217220 */ /* 0x000fe20000400000 */
[C---:B------:R-:W-:Y:S01]  /*68b0*/  SHF.L.U32 R86, R92.reuse, 0x10, RZ ;  /* 0x000000105c567819 */ /* 0x040fe200000006ff */
[C---:B------:R-:W-:Y:S01]  /*68c0*/  FFMA R40, R67.reuse, R68, R40 ;  /* 0x0000004443287223 */ /* 0x040fe20000000028 */
[----:B------:R-:W-:Y:S01]  /*68d0*/  LOP3.LUT R87, R92, 0xffff0000, RZ, 0xc0, !PT ;  /* 0xffff00005c577812 */ /* 0x000fe200078ec0ff */
[----:B------:R-:W-:Y:S01]  /*68e0*/  FMUL R34, R66, R34 ;  /* 0x0000002242227220 */ /* 0x000fe20000400000 */
[----:B------:R-:W-:Y:S01]  /*68f0*/  F2FP.BF16.F32.PACK_AB R49, R12, R3 ;  /* 0x000000030c31723e */ /* 0x000fe200000010ff */
[----:B------:R-:W-:Y:S01]  /*6900*/  FFMA R41, R67, R69, R41 ;  /* 0x0000004543297223 */ /* 0x000fe20000000029 */
[----:B------:R-:W-:Y:S01]  /*6910*/  F2FP.BF16.F32.PACK_AB R50, R14, R13 ;  /* 0x0000000d0e32723e */ /* 0x000fe200000010ff */
[C---:B------:R-:W-:Y:S01]  /*6920*/  FMUL R35, R66.reuse, R35 ;  /* 0x0000002342237220 */ /* 0x040fe20000400000 */
[----:B------:R-:W-:Y:S01]  /*6930*/  F2FP.BF16.F32.PACK_AB R51, R17, R15 ;  /* 0x0000000f1133723e */ /* 0x000fe200000010ff */
[----:B------:R-:W-:Y:S01]  /*6940*/  FFMA R32, R67, R70, R32 ;  /* 0x0000004643207223 */ /* 0x000fe20000000020 */
[C---:B------:R-:W-:Y:S01]  /*6950*/  SHF.L.U32 R88, R93.reuse, 0x10, RZ ;  /* 0x000000105d587819 */ /* 0x040fe200000006ff */
[----:B------:R-:W-:Y:S01]  /*6960*/  FMUL R36, R66, R36 ;  /* 0x0000002442247220 */ /* 0x000fe20000400000 */
[----:B------:R-:W-:Y:S01]  /*6970*/  LOP3.LUT R89, R93, 0xffff0000, RZ, 0xc0, !PT ;  /* 0xffff00005d597812 */ /* 0x000fe200078ec0ff */
[----:B-1----:R-:W-:Y:S01]  /*6980*/  SYNCS.ARRIVE.TRANS64.RED.A1T0 RZ, [UR5], RZ ;  /* 0x000000ffffff79a7 */ /* 0x002fe20008100405 */
[----:B------:R-:W-:Y:S01]  /*6990*/  F2FP.BF16.F32.PACK_AB R12, R19, R18 ;  /* 0x00000012130c723e */ /* 0x000fe200000010ff */
[----:B------:R-:W-:Y:S01]  /*69a0*/  FFMA R33, R67, R71, R33 ;  /* 0x0000004743217223 */ /* 0x000fe20000000021 */
[----:B------:R-:W-:Y:S01]  /*69b0*/  F2FP.BF16.F32.PACK_AB R13, R21, R20 ;  /* 0x00000014150d723e */ /* 0x000fe200000010ff */
[----:B------:R-:W-:Y:S01]  /*69c0*/  FFMA R34, R67, R72, R34 ;  /* 0x0000004843227223 */ /* 0x000fe20000000022 */
[----:B------:R-:W-:Y:S01]  /*69d0*/  F2FP.BF16.F32.PACK_AB R14, R23, R22 ;  /* 0x00000016170e723e */ /* 0x000fe200000010ff */
[----:B------:R-:W-:Y:S01]  /*69e0*/  FFMA R35, R67, R73, R35 ;  /* 0x0000004943237223 */ /* 0x000fe20000000023 */
[----:B------:R-:W-:Y:S01]  /*69f0*/  F2FP.BF16.F32.PACK_AB R15, R41, R40 ;  /* 0x00000028290f723e */ /* 0x000fe200000010ff */
[----:B------:R-:W-:Y:S01]  /*6a00*/  FFMA R36, R67, R74, R36 ;  /* 0x0000004a43247223 */ /* 0x000fe20000000024 */
[----:B------:R-:W-:Y:S01]  /*6a10*/  F2FP.BF16.F32.PACK_AB R32, R33, R32 ;  /* 0x000000202120723e */ /* 0x000fe200000010ff */
[----:B------:R-:W-:Y:S01]  /*6a20*/  IMAD R0, R0, 0x1400, R114 ;  /* 0x0000140000007824 */ /* 0x000fe200078e0272 */
[----:B------:R-:W-:Y:S01]  /*6a30*/  F2FP.BF16.F32.PACK_AB R33, R35, R34 ;  /* 0x000000222321723e */ /* 0x000fe200000010ff */
[C---:B------:R-:W-:Y:S01]  /*6a40*/  FMUL R37, R66.reuse, R37 ;  /* 0x0000002542257220 */ /* 0x040fe20000400000 */
[C---:B------:R-:W-:Y:S01]  /*6a50*/  FMUL R38, R66.reuse, R38 ;  /* 0x0000002642267220 */ /* 0x040fe20000400000 */
[----:B------:R-:W-:Y:S01]  /*6a60*/  FMUL R39, R66, R39 ;  /* 0x0000002742277220 */ /* 0x000fe20000400000 */
[----:B------:R-:W-:Y:S01]  /*6a70*/  LEA R0, R0, UR40, 0x1 ;  /* 0x0000002800007c11 */ /* 0x000fe2000f8e08ff */
[C---:B------:R-:W-:Y:S01]  /*6a80*/  FFMA R37, R67.reuse, R75, R37 ;  /* 0x0000004b43257223 */ /* 0x040fe20000000025 */
[C---:B------:R-:W-:Y:S01]  /*6a90*/  FFMA R38, R67.reuse, R76, R38 ;  /* 0x0000004c43267223 */ /* 0x040fe20000000026 */
[----:B------:R-:W-:Y:S01]  /*6aa0*/  FFMA R39, R67, R77, R39 ;  /* 0x0000004d43277223 */ /* 0x000fe20000000027 */
[C---:B------:R-:W-:Y:S01]  /*6ab0*/  FMUL R24, R66.reuse, R24 ;  /* 0x0000001842187220 */ /* 0x040fe20000400000 */
[----:B------:R1:W-:Y:S01]  /*6ac0*/  STSM.16.M88.4 [R0+0x200], R48 ;  /* 0x0002003000007844 */ /* 0x0003e20000000200 */
[----:B------:R-:W-:Y:S01]  /*6ad0*/  F2FP.BF16.F32.PACK_AB R34, R37, R36 ;  /* 0x000000242522723e */ /* 0x000fe200000010ff */
[C---:B------:R-:W-:Y:S01]  /*6ae0*/  FMUL R25, R66.reuse, R25 ;  /* 0x0000001942197220 */ /* 0x040fe20000400000 */
[----:B------:R-:W-:Y:S05]  /*6af0*/  F2FP.BF16.F32.PACK_AB R35, R39, R38 ;  /* 0x000000262723723e */ /* 0x000fea00000010ff */
[----:B------:R1:W-:Y:S01]  /*6b00*/  STSM.16.M88.4 [R0+0xa00], R12 ;  /* 0x000a000c00007844 */ /* 0x0003e20000000200 */
[C---:B------:R-:W-:Y:S01]  /*6b10*/  FFMA R24, R67.reuse, R78, R24 ;  /* 0x0000004e43187223 */ /* 0x040fe20000000018 */
[----:B------:R-:W-:Y:S01]  /*6b20*/  FFMA R25, R67, R79, R25 ;  /* 0x0000004f43197223 */ /* 0x000fe20000000019 */
[C---:B------:R-:W-:Y:S05]  /*6b30*/  FMUL R26, R66.reuse, R26 ;  /* 0x0000001a421a7220 */ /* 0x040fea0000400000 */
[----:B------:R1:W-:Y:S01]  /*6b40*/  STSM.16.M88.4 [R0+0x1200], R32 ;  /* 0x0012002000007844 */ /* 0x0003e20000000200 */
[C---:B------:R-:W-:Y:S01]  /*6b50*/  FMUL R27, R66.reuse, R27 ;  /* 0x0000001b421b7220 */ /* 0x040fe20000400000 */
[C---:B------:R-:W-:Y:S01]  /*6b60*/  FMUL R28, R66.reuse, R28 ;  /* 0x0000001c421c7220 */ /* 0x040fe20000400000 */
[----:B------:R-:W-:Y:S01]  /*6b70*/  F2FP.BF16.F32.PACK_AB R24, R25, R24 ;  /* 0x000000181918723e */ /* 0x000fe200000010ff */
[C---:B------:R-:W-:Y:S01]  /*6b80*/  FFMA R26, R67.reuse, R80, R26 ;  /* 0x00000050431a7223 */ /* 0x040fe2000000001a */
[C---:B------:R-:W-:Y:S01]  /*6b90*/  FFMA R27, R67.reuse, R81, R27 ;  /* 0x00000051431b7223 */ /* 0x040fe2000000001b */
[----:B------:R-:W-:Y:S01]  /*6ba0*/  FFMA R28, R67, R82, R28 ;  /* 0x00000052431c7223 */ /* 0x000fe2000000001c */
[----:B------:R-:W-:Y:S01]  /*6bb0*/  FMUL R29, R66, R29 ;  /* 0x0000001d421d7220 */ /* 0x000fe20000400000 */
[----:B------:R-:W-:Y:S01]  /*6bc0*/  SHF.L.U32 R90, R94, 0x10, RZ ;  /* 0x000000105e5a7819 */ /* 0x000fe200000006ff */
[C---:B------:R-:W-:Y:S01]  /*6bd0*/  FMUL R30, R66.reuse, R30 ;  /* 0x0000001e421e7220 */ /* 0x040fe20000400000 */
[----:B------:R-:W-:Y:S01]  /*6be0*/  F2FP.BF16.F32.PACK_AB R25, R27, R26 ;  /* 0x0000001a1b19723e */ /* 0x000fe200000010ff */
[C---:B------:R-:W-:Y:S01]  /*6bf0*/  FFMA R29, R67.reuse, R83, R29 ;  /* 0x00000053431d7223 */ /* 0x040fe2000000001d */
[C---:B------:R-:W-:Y:S01]  /*6c00*/  FMUL R31, R66.reuse, R31 ;  /* 0x0000001f421f7220 */ /* 0x040fe20000400000 */
[C---:B------:R-:W-:Y:S01]  /*6c10*/  FMUL R4, R66.reuse, R4 ;  /* 0x0000000442047220 */ /* 0x040fe20000400000 */
[C---:B------:R-:W-:Y:S01]  /*6c20*/  FMUL R5, R66.reuse, R5 ;  /* 0x0000000542057220 */ /* 0x040fe20000400000 */
[C---:B------:R-:W-:Y:S01]  /*6c30*/  FFMA R30, R67.reuse, R84, R30 ;  /* 0x00000054431e7223 */ /* 0x040fe2000000001e */
[C---:B------:R-:W-:Y:S01]  /*6c40*/  FMUL R6, R66.reuse, R6 ;  /* 0x0000000642067220 */ /* 0x040fe20000400000 */
[C---:B------:R-:W-:Y:S01]  /*6c50*/  FFMA R31, R67.reuse, R85, R31 ;  /* 0x00000055431f7223 */ /* 0x040fe2000000001f */
[----:B------:R-:W-:Y:S01]  /*6c60*/  FMUL R7, R66, R7 ;  /* 0x0000000742077220 */ /* 0x000fe20000400000 */
[C---:B------:R-:W-:Y:S01]  /*6c70*/  FFMA R4, R67.reuse, R86, R4 ;  /* 0x0000005643047223 */ /* 0x040fe20000000004 */
[----:B------:R-:W-:Y:S01]  /*6c80*/  LOP3.LUT R91, R94, 0xffff0000, RZ, 0xc0, !PT ;  /* 0xffff00005e5b7812 */ /* 0x000fe200078ec0ff */
[C---:B------:R-:W-:Y:S01]  /*6c90*/  FMUL R8, R66.reuse, R8 ;  /* 0x0000000842087220 */ /* 0x040fe20000400000 */
[----:B------:R-:W-:Y:S01]  /*6ca0*/  FFMA R5, R67, R87, R5 ;  /* 0x0000005743057223 */ /* 0x000fe20000000005 */
[----:B------:R-:W-:Y:S01]  /*6cb0*/  SHF.L.U32 R92, R95, 0x10, RZ ;  /* 0x000000105f5c7819 */ /* 0x000fe200000006ff */
[C---:B------:R-:W-:Y:S01]  /*6cc0*/  FMUL R9, R66.reuse, R9 ;  /* 0x0000000942097220 */ /* 0x040fe20000400000 */
[----:B------:R-:W-:Y:S01]  /*6cd0*/  FFMA R6, R67, R88, R6 ;  /* 0x0000005843067223 */ /* 0x000fe20000000006 */
[----:B------:R-:W-:Y:S01]  /*6ce0*/  LOP3.LUT R93, R95, 0xffff0000, RZ, 0xc0, !PT ;  /* 0xffff00005f5d7812 */ /* 0x000fe200078ec0ff */
[C---:B------:R-:W-:Y:S01]  /*6cf0*/  FMUL R10, R66.reuse, R10 ;  /* 0x0000000a420a7220 */ /* 0x040fe20000400000 */
[C---:B------:R-:W-:Y:S01]  /*6d00*/  FFMA R7, R67.reuse, R89, R7 ;  /* 0x0000005943077223 */ /* 0x040fe20000000007 */
[----:B------:R-:W-:Y:S01]  /*6d10*/  FMUL R11, R66, R11 ;  /* 0x0000000b420b7220 */ /* 0x000fe20000400000 */
[C---:B------:R-:W-:Y:S01]  /*6d20*/  FFMA R8, R67.reuse, R90, R8 ;  /* 0x0000005a43087223 */ /* 0x040fe20000000008 */
[C---:B------:R-:W-:Y:S01]  /*6d30*/  FFMA R9, R67.reuse, R91, R9 ;  /* 0x0000005b43097223 */ /* 0x040fe20000000009 */
[C---:B------:R-:W-:Y:S01]  /*6d40*/  FFMA R10, R67.reuse, R92, R10 ;  /* 0x0000005c430a7223 */ /* 0x040fe2000000000a */
[----:B------:R-:W-:Y:S01]  /*6d50*/  FFMA R11, R67, R93, R11 ;  /* 0x0000005d430b7223 */ /* 0x000fe2000000000b */
[----:B------:R-:W-:Y:S01]  /*6d60*/  F2FP.BF16.F32.PACK_AB R26, R29, R28 ;  /* 0x0000001c1d1a723e */ /* 0x000fe200000010ff */
[----:B------:R-:W-:Y:S01]  /*6d70*/  UIADD3 UR24, UPT, UPT, UR42, 0x1, URZ ;  /* 0x000000012a187890 */ /* 0x000fe2000fffe0ff */
[----:B------:R-:W-:Y:S01]  /*6d80*/  F2FP.BF16.F32.PACK_AB R27, R31, R30 ;  /* 0x0000001e1f1b723e */ /* 0x000fe200000010ff */
[----:B------:R-:W-:Y:S01]  /*6d90*/  BSSY.RECONVERGENT B0, `(.L_x_104) ;  /* 0x000002e000007945 */ /* 0x000fe20003800200 */
[----:B------:R-:W-:Y:S02]  /*6da0*/  F2FP.BF16.F32.PACK_AB R4, R5, R4 ;  /* 0x000000040504723e */ /* 0x000fe400000010ff */
[----:B------:R-:W-:Y:S01]  /*6db0*/  F2FP.BF16.F32.PACK_AB R5, R7, R6 ;  /* 0x000000060705723e */ /* 0x000fe200000010ff */
[----:B------:R1:W-:Y:S01]  /*6dc0*/  STSM.16.M88.4 [R0+0x1a00], R24 ;  /* 0x001a001800007844 */ /* 0x0003e20000000200 */
[----:B------:R-:W-:Y:S02]  /*6dd0*/  F2FP.BF16.F32.PACK_AB R6, R9, R8 ;  /* 0x000000080906723e */ /* 0x000fe400000010ff */
[----:B------:R-:W-:Y:S05]  /*6de0*/  F2FP.BF16.F32.PACK_AB R7, R11, R10 ;  /* 0x0000000a0b07723e */ /* 0x000fea00000010ff */
[----:B------:R1:W-:Y:S01]  /*6df0*/  STSM.16.M88.4 [R0+0x2200], R4 ;  /* 0x0022000400007844 */ /* 0x0003e20000000200 */
[----:B------:R-:W-:Y:S01]  /*6e00*/  @!PT LDS RZ, [RZ] ;  /* 0x00000000fffff984 */ /* 0x000fe20000000800 */
[----:B------:R-:W-:Y:S01]  /*6e10*/  @!PT LDS RZ, [RZ] ;  /* 0x00000000fffff984 */ /* 0x000fe20000000800 */
[----:B------:R-:W-:Y:S01]  /*6e20*/  @!PT LDS RZ, [RZ] ;  /* 0x00000000fffff984 */ /* 0x000fe20000000800 */
[----:B------:R-:W-:Y:S01]  /*6e30*/  @!PT LDS RZ, [RZ] ;  /* 0x00000000fffff984 */ /* 0x000fe20000000800 */
[----:B------:R2:W-:Y:S07]  /*6e40*/  MEMBAR.ALL.CTA ;  /* 0x0000000000007992 */ /* 0x0005ee0000008000 */
[----:B--2---:R-:W2:Y:S02]  /*6e50*/  FENCE.VIEW.ASYNC.S ;  /* 0x00000000000073c6 */ /* 0x004ea40000000000 */
[----:B--2---:R-:W-:Y:S06]  /*6e60*/  BAR.SYNC.DEFER_BLOCKING 0x1, 0x80 ;  /* 0x0042000000007b1d */ /* 0x004fec0000010000 */
[----:B------:R-:W-:Y:S05]  /*6e70*/  @P0 BRA `(.L_x_105) ;  /* 0x00000000007c0947 */ /* 0x000fea0003800000 */
[----:B------:R-:W-:Y:S01]  /*6e80*/  R2UR UR13, R108 ;  /* 0x000000006c0d72ca */ /* 0x000fe200000e0000 */
[----:B------:R-:W-:Y:S01]  /*6e90*/  UIADD3 UR26, UP0, UPT, UR48, 0x680, URZ ;  /* 0x00000680301a7890 */ /* 0x000fe2000ff1e0ff */
[----:B------:R-:W-:Y:S01]  /*6ea0*/  R2UR UR14, R109 ;  /* 0x000000006d0e72ca */ /* 0x000fe200000e0000 */
[----:B------:R-:W-:Y:S02]  /*6eb0*/  UIMAD UR16, UR42, 0x2800, UR40 ;  /* 0x000028002a1078a4 */ /* 0x000fe4000f8e0228 */
[----:B------:R-:W-:Y:S02]  /*6ec0*/  UIADD3.X UR27, UPT, UPT, URZ, UR49, URZ, UP0, !UPT ;  /* 0x00000031ff1b7290 */ /* 0x000fe400087fe4ff */
[----:B------:R-:W-:Y:S01]  /*6ed0*/  UIADD3 UR12, UPT, UPT, UR16, 0x200, URZ ;  /* 0x00000200100c7890 */ /* 0x000fe2000fffe0ff */
[----:B------:R-:W-:Y:S01]  /*6ee0*/  UMOV UR15, UR36 ;  /* 0x00000024000f7c82 */ /* 0x000fe20008000000 */
[----:B------:R-:W-:Y:S01]  /*6ef0*/  UIADD3 UR8, UPT, UPT, UR16, 0xa00, URZ ;  /* 0x00000a0010087890 */ /* 0x000fe2000fffe0ff */
[----:B------:R-:W-:Y:S03]  /*6f00*/  UMOV UR11, UR36 ;  /* 0x00000024000b7c82 */ /* 0x000fe60008000000 */
[----:B------:R-:W-:Y:S02]  /*6f10*/  UIMAD UR13, UR13, 0x50, URZ ;  /* 0x000000500d0d78a4 */ /* 0x000fe4000f8e02ff */
[----:B------:R-:W-:Y:S02]  /*6f20*/  USHF.L.U32 UR14, UR14, 0x6, URZ ;  /* 0x000000060e0e7899 */ /* 0x000fe400080006ff */
[----:B------:R-:W-:Y:S02]  /*6f30*/  UIADD3 UR9, UPT, UPT, UR13, 0x10, URZ ;  /* 0x000000100d097890 */ /* 0x000fe4000fffe0ff */
[----:B------:R-:W-:Y:S02]  /*6f40*/  UIADD3 UR4, UPT, UPT, UR16, 0x1200, URZ ;  /* 0x0000120010047890 */ /* 0x000fe4000fffe0ff */
[----:B------:R-:W-:Y:S01]  /*6f50*/  UIADD3 UR5, UPT, UPT, UR13, 0x20, URZ ;  /* 0x000000200d057890 */ /* 0x000fe2000fffe0ff */
[----:B------:R-:W-:Y:S02]  /*6f60*/  UMOV UR10, UR14 ;  /* 0x0000000e000a7c82 */ /* 0x000fe40008000000 */
[----:B------:R2:W-:Y:S01]  /*6f70*/  UTMASTG.3D [UR12], [UR26] ;  /* 0x0000000c1a0073b5 */ /* 0x0005e20008010000 */
[----:B------:R-:W-:Y:S01]  /*6f80*/  UMOV UR7, UR36 ;  /* 0x0000002400077c82 */ /* 0x000fe20008000000 */
[----:B------:R-:W-:Y:S01]  /*6f90*/  UMOV UR6, UR14 ;  /* 0x0000000e00067c82 */ /* 0x000fe20008000000 */
[----:B------:R-:W-:Y:S02]  /*6fa0*/  UIADD3 UR20, UPT, UPT, UR16, 0x1a00, URZ ;  /* 0x00001a0010147890 */ /* 0x000fe4000fffe0ff */
[----:B------:R-:W-:Y:S01]  /*6fb0*/  UIADD3 UR21, UPT, UPT, UR13, 0x30, URZ ;  /* 0x000000300d157890 */ /* 0x000fe2000fffe0ff */
[----:B------:R-:W-:Y:S01]  /*6fc0*/  UMOV UR23, UR36 ;  /* 0x0000002400177c82 */ /* 0x000fe20008000000 */
[----:B------:R2:W-:Y:S01]  /*6fd0*/  UTMASTG.3D [UR8], [UR26] ;  /* 0x000000081a0073b5 */ /* 0x0005e20008010000 */
[----:B------:R-:W-:Y:S01]  /*6fe0*/  UMOV UR22, UR14 ;  /* 0x0000000e00167c82 */ /* 0x000fe20008000000 */
[----:B------:R-:W-:Y:S02]  /*6ff0*/  UIADD3 UR16, UPT, UPT, UR16, 0x2200, URZ ;  /* 0x0000220010107890 */ /* 0x000fe4000fffe0ff */
[----:B------:R-:W-:Y:S01]  /*7000*/  UIADD3 UR17, UPT, UPT, UR13, 0x40, URZ ;  /* 0x000000400d117890 */ /* 0x000fe2000fffe0ff */
[----:B------:R-:W-:Y:S01]  /*7010*/  UMOV UR19, UR36 ;  /* 0x0000002400137c82 */ /* 0x000fe20008000000 */
[----:B------:R-:W-:Y:S01]  /*7020*/  UMOV UR18, UR14 ;  /* 0x0000000e00127c82 */ /* 0x000fe20008000000 */
[----:B------:R2:W-:Y:S01]  /*7030*/  UTMASTG.3D [UR4], [UR26] ;  /* 0x000000041a0073b5 */ /* 0x0005e20008010000 */
[----:B------:R2:W-:Y:S05]  /*7040*/  UTMASTG.3D [UR20], [UR26] ;  /* 0x000000141a0073b5 */ /* 0x0005ea0008010000 */
[----:B------:R2:W-:Y:S02]  /*7050*/  UTMASTG.3D [UR16], [UR26] ;  /* 0x000000101a0073b5 */ /* 0x0005e40008010000 */
[----:B--2---:R0:W-:Y:S02]  /*7060*/  UTMACMDFLUSH ;  /* 0x00000000000079b7 */ /* 0x0041e40000000000 */
.L_x_105:
[----:B------:R-:W-:Y:S05]  /*7070*/  BSYNC.RECONVERGENT B0 ;  /* 0x0000000000007941 */ /* 0x000fea0003800200 */
.L_x_104:
[----:B------:R-:W-:Y:S04]  /*7080*/  BSSY.RECONVERGENT B0, `(.L_x_106) ;  /* 0x0000003000007945 */ /* 0x000fe80003800200 */
[----:B------:R-:W-:Y:S05]  /*7090*/  @P0 BRA `(.L_x_107) ;  /* 0x0000000000040947 */ /* 0x000fea0003800000 */
[----:B------:R-:W-:Y:S04]  /*70a0*/  DEPBAR.LE SB0, 0x0 ;  /* 0x000080000000791a */ /* 0x000fe80000000000 */
.L_x_107:
[----:B------:R-:W-:Y:S05]  /*70b0*/  BSYNC.RECONVERGENT B0 ;  /* 0x0000000000007941 */ /* 0x000fea0003800200 */
.L_x_106:
[----:B------:R-:W-:Y:S01]  /*70c0*/  BAR.SYNC.DEFER_BLOCKING 0x1, 0x80 ;  /* 0x0042000000007b1d */ /* 0x000fe20000010000 */
[----:B------:R-:W-:Y:S01]  /*70d0*/  UIADD3 UR41, UPT, UPT, UR41, 0x1, URZ ;  /* 0x0000000129297890 */ /* 0x000fe2000fffe0ff */
[----:B------:R-:W-:Y:S03]  /*70e0*/  IADD3 R65, PT, PT, R65, 0x1, RZ ;  /* 0x0000000141417810 */ /* 0x000fe60007ffe0ff */
[----:B------:R-:W-:Y:S09]  /*70f0*/  UISETP.NE.AND UP0, UPT, UR41, URZ, UPT ;  /* 0x000000ff2900728c */ /* 0x000ff2000bf05270 */
[----:B------:R-:W-:Y:S05]  /*7100*/  BRA.U !UP0, `(.L_x_108) ;  /* 0x0000000108287547 */ /* 0x000fea000b800000 */
[----:B------:R-:W-:Y:S01]  /*7110*/  ISETP.NE.AND P0, PT, R124, RZ, PT ;  /* 0x000000ff7c00720c */ /* 0x000fe20003f05270 */
[----:B-1----:R-:W-:Y:S11]  /*7120*/  IMAD.U32 R0, RZ, RZ, UR37 ;  /* 0x00000025ff007e24 */ /* 0x002ff6000f8e00ff */
[----:B------:R-:W-:Y:S01]  /*7130*/  @!UPT UIADD3 URZ, UPT, UPT, URZ, URZ, URZ ;  /* 0x000000fffffff290 */ /* 0x000fe2000fffe0ff */
[C---:B------:R-:W-:Y:S01]  /*7140*/  @P0 LEA R2, R117.reuse, UR40, 0x3 ;  /* 0x0000002875020c11 */ /* 0x040fe2000f8e18ff */
[----:B------:R-:W-:Y:S04]  /*7150*/  VIADD R117, R117, 0x1 ;  /* 0x0000000175757836 */ /* 0x000fe80000000000 */
[----:B------:R-:W-:Y:S05]  /*7160*/  @P0 VIADD R2, R2, 0xc0 ;  /* 0x000000c002020836 */ /* 0x000fea0000000000 */
[----:B------:R-:W-:Y:S04]  /*7170*/  @P0 PRMT R0, R0, 0x654, R2 ;  /* 0x0000065400000816 */ /* 0x000fe80000000002 */
[----:B------:R2:W-:Y:S01]  /*7180*/  @P0 SYNCS.ARRIVE.TRANS64.RED.A1T0 RZ, [R0+URZ], RZ ;  /* 0x000000ff00ff09a7 */ /* 0x0005e200081004ff */
[C---:B------:R-:W-:Y:S04]  /*7190*/  ISETP.NE.AND P0, PT, R117.reuse, 0x2, PT ;  /* 0x000000027500780c */ /* 0x040fe80003f05270 */
[----:B------:R-:W-:Y:S09]  /*71a0*/  SEL R117, R117, RZ, P0 ;  /* 0x000000ff75757207 */ /* 0x000ff20000000000 */
.L_x_108:
[----:B------:R-:W-:Y:S01]  /*71b0*/  ISETP.NE.AND P2, PT, R122, RZ, PT ;  /* 0x000000ff7a00720c */ /* 0x000fe20003f45270 */
[----:B------:R-:W-:Y:S01]  /*71c0*/  UISETP.NE.AND UP0, UPT, UR24, 0x2, UPT ;  /* 0x000000021800788c */ /* 0x000fe2000bf05270 */
[----:B------:R-:W-:Y:S01]  /*71d0*/  ISETP.NE.AND P0, PT, R123, 0x2, PT ;  /* 0x000000027b00780c */ /* 0x000fe20003f05270 */
[----:B------:R-:W-:Y:S01]  /*71e0*/  IMAD.IADD R108, R63, 0x1, R106 ;  /* 0x000000013f6c7824 */ /* 0x000fe200078e026a */
[----:B------:R-:W-:Y:S01]  /*71f0*/  ISETP.NE.AND P1, PT, R65, 0x4, PT ;  /* 0x000000044100780c */ /* 0x000fe20003f25270 */
[----:B------:R-:W-:Y:S01]  /*7200*/  USEL UR4, URZ, 0x1, UP0 ;  /* 0x00000001ff047887 */ /* 0x000fe20008000000 */
[----:B------:R-:W-:Y:S01]  /*7210*/  SEL R2, RZ, 0x1, P0 ;  /* 0x00000001ff027807 */ /* 0x000fe20000000000 */
[----:B------:R-:W-:Y:S01]  /*7220*/  USEL UR42, UR24, URZ, UP0 ;  /* 0x000000ff182a7287 */ /* 0x000fe20008000000 */
[----:B-12---:R-:W-:Y:S01]  /*7230*/  SEL R0, RZ, 0x1, P1 ;  /* 0x00000001ff007807 */ /* 0x006fe20000800000 */
[----:B------:R-:W-:Y:S01]  /*7240*/  IMAD.IADD R109, R64, 0x1, R107 ;  /* 0x00000001406d7824 */ /* 0x000fe200078e026b */
[----:B------:R-:W-:Y:S02]  /*7250*/  LOP3.LUT R118, R118, R2, RZ, 0x3c, !PT ;  /* 0x0000000276767212 */ /* 0x000fe400078e3cff */
[----:B------:R-:W-:Y:S02]  /*7260*/  LOP3.LUT R120, R120, UR4, RZ, 0x3c, !PT ;  /* 0x0000000478787c12 */ /* 0x000fe4000f8e3cff */
[----:B------:R-:W-:Y:S02]  /*7270*/  @P2 R2UR UR36, R116 ;  /* 0x00000000742422ca */ /* 0x000fe400000e0000 */
[----:B------:R-:W-:Y:S02]  /*7280*/  LOP3.LUT R119, R119, R0, RZ, 0x3c, !PT ;  /* 0x0000000077777212 */ /* 0x000fe400078e3cff */
[----:B------:R-:W-:Y:S02]  /*7290*/  SEL R123, R123, RZ, P0 ;  /* 0x000000ff7b7b7207 */ /* 0x000fe40000000000 */
[----:B------:R-:W-:Y:S01]  /*72a0*/  SEL R65, R65, RZ, P1 ;  /* 0x000000ff41417207 */ /* 0x000fe20000800000 */
[----:B------:R-:W-:Y:S08]  /*72b0*/  @P2 BRA `(.L_x_109) ;  /* 0xffffffdc001c2947 */ /* 0x000ff0000383ffff */
[----:B------:R-:W-:-:S09]  /*72c0*/  UISETP.NE.AND UP0, UPT, UR44, URZ, UPT ;  /* 0x000000ff2c00728c */ /* 0x000fd2000bf05270 */
[----:B------:R-:W-:Y:S05]  /*72d0*/  BRA.U !UP0, `(.L_x_110) ;  /* 0x0000000108487547 */ /* 0x000fea000b800000 */
[----:B------:R-:W1:Y:S02]  /*72e0*/  LDCU.64 UR4, c[0x0][0x890] ;  /* 0x00011200ff0477ac */ /* 0x000e640008000a00 */
[----:B-1----:R-:W-:-:S04]  /*72f0*/  UISETP.NE.U32.AND UP0, UPT, UR4, URZ, UPT ;  /* 0x000000ff0400728c */ /* 0x002fc8000bf05070 */
[----:B------:R-:W-:-:S09]  /*7300*/  UISETP.NE.AND.EX UP0, UPT, UR5, URZ, UPT, UP0 ;  /* 0x000000ff0500728c */ /* 0x000fd2000bf05300 */
[----:B------:R-:W-:Y:S05]  /*7310*/  BRA.U UP0, `(.L_x_111) ;  /* 0x00000001000c7547 */ /* 0x000fea000b800000 */
[----:B------:R-:W-:-:S13]  /*7320*/  FSETP.NEU.AND P0, PT, R67, RZ, PT ;  /* 0x000000ff4300720b */ /* 0x000fda0003f0d000 */
[----:B------:R-:W-:Y:S05]  /*7330*/  @!P0 EXIT ;  /* 0x000000000000894d */ /* 0x000fea0003800000 */
[----:B------:R-:W-:Y:S05]  /*7340*/  BRA `(.L_x_110) ;  /* 0x00000000002c7947 */ /* 0x000fea0003800000 */
.L_x_111:
[----:B------:R-:W-:Y:S01]  /*7350*/  LOP3.LUT P0, RZ, R110, 0xff, RZ, 0xc0, !PT ;  /* 0x000000ff6eff7812 */ /* 0x000fe2000780c0ff */
[----:B------:R-:W-:-:S12]  /*7360*/  BSSY.RECONVERGENT B0, `(.L_x_110) ;  /* 0x0000009000007945 */ /* 0x000fd80003800200 */
[----:B------:R-:W-:Y:S05]  /*7370*/  @P0 BRA `(.L_x_112) ;  /* 0x0000000000140947 */ /* 0x000fea0003800000 */
[----:B------:R-:W1:Y:S02]  /*7380*/  LDCU.64 UR4, c[0x0][0x888] ;  /* 0x00011100ff0477ac */ /* 0x000e640008000a00 */
[----:B-1----:R-:W-:-:S04]  /*7390*/  ISETP.NE.U32.AND P0, PT, RZ, UR4, PT ;  /* 0x00000004ff007c0c */ /* 0x002fc8000bf05070 */
[----:B------:R-:W-:-:S13]  /*73a0*/  ISETP.NE.AND.EX P0, PT, RZ, UR5, PT, P0 ;  /* 0x00000005ff007c0c */ /* 0x000fda000bf05300 */
[----:B------:R-:W-:Y:S05]  /*73b0*/  @!P0 EXIT ;  /* 0x000000000000894d */ /* 0x000fea0003800000 */
[----:B------:R-:W-:Y:S05]  /*73c0*/  BRA `(.L_x_113) ;  /* 0x0000000000087947 */ /* 0x000fea0003800000 */
.L_x_112:
[----:B------:R-:W-:-:S13]  /*73d0*/  FSETP.NEU.AND P0, PT, R67, RZ, PT ;  /* 0x000000ff4300720b */ /* 0x000fda0003f0d000 */
[----:B------:R-:W-:Y:S05]  /*73e0*/  @!P0 EXIT ;  /* 0x000000000000894d */ /* 0x000fea0003800000 */
.L_x_113:
[----:B------:R-:W-:Y:S05]  /*73f0*/  BSYNC.RECONVERGENT B0 ;  /* 0x0000000000007941 */ /* 0x000fea0003800200 */
.L_x_110:
[----:B------:R-:W-:-:S04]  /*7400*/  DEPBAR.LE SB0, 0x0 ;  /* 0x000080000000791a */ /* 0x000fc80000000000 */
[----:B------:R-:W-:Y:S05]  /*7410*/  EXIT ;  /* 0x000000000000794d */ /* 0x000fea0003800000 */
.L_x_20:
[----:B--2---:R2:W1:Y:S02]  /*7420*/  SYNCS.PHASECHK.TRANS64.TRYWAIT P0, [R2+URZ+0x150], R3 ;  /* 0x00015003020075a7 */ /* 0x00446400080011ff */
[----:B-1----:R-:W-:Y:S05]  /*7430*/  @!P0 NANOSLEEP.SYNCS 0x989680 ;  /* 0x009896800000895d */ /* 0x002fea0003900000 */
[----:B------:R-:W1:Y:S02]  /*7440*/  @!P0 SYNCS.PHASECHK.TRANS64 P0, [R2+URZ+0x150], R3 ;  /* 0x00015003020085a7 */ /* 0x000e6400080010ff */
[----:B-1----:R-:W-:Y:S05]  /*7450*/  @!P0 BRA `(.L_x_20) ;  /* 0xfffffffc00f08947 */ /* 0x002fea000383ffff */
[----:B------:R-:W-:Y:S05]  /*7460*/  BRA `(.L_x_114) ;  /* 0xffffffa000907947 */ /* 0x000fea000383ffff */
.L_x_23:
[----:B-1----:R-:W-:Y:S07]  /*7470*/  MOV R2, UR33 ;  /* 0x0000002100027c02 */ /* 0x002fee0008000f00 */
.L_x_115:
[----:B-1----:R1:W2:Y:S02]  /*7480*/  SYNCS.PHASECHK.TRANS64.TRYWAIT P0, [R2+URZ+0x58], R4 ;  /* 0x00005804020075a7 */ /* 0x0022a400080011ff */
[----:B--2---:R-:W-:Y:S05]  /*7490*/  @!P0 NANOSLEEP.SYNCS 0x989680 ;  /* 0x009896800000895d */ /* 0x004fea0003900000 */
[----:B------:R-:W2:Y:S02]  /*74a0*/  @!P0 SYNCS.PHASECHK.TRANS64 P0, [R2+URZ+0x58], R4 ;  /* 0x00005804020085a7 */ /* 0x000ea400080010ff */
[----:B--2---:R-:W-:Y:S05]  /*74b0*/  @!P0 BRA `(.L_x_115) ;  /* 0xfffffffc00f08947 */ /* 0x004fea000383ffff */
[----:B------:R-:W-:Y:S05]  /*74c0*/  BRA `(.L_x_22) ;  /* 0xffffffa000e07947 */ /* 0x000fea000383ffff */
.L_x_29:
[----:B-1----:R-:W-:Y:S07]  /*74d0*/  MOV R2, UR17 ;  /* 0x0000001100027c02 */ /* 0x002fee0008000f00 */
.L_x_116:
[----:B-1----:R1:W2:Y:S02]  /*74e0*/  SYNCS.PHASECHK.TRANS64.TRYWAIT P0, [R2+URZ+0x58], R4 ;  /* 0x00005804020075a7 */ /* 0x0022a400080011ff */
[----:B--2---:R-:W-:Y:S05]  /*74f0*/  @!P0 NANOSLEEP.SYNCS 0x989680 ;  /* 0x009896800000895d */ /* 0x004fea0003900000 */
[----:B------:R-:W2:Y:S02]  /*7500*/  @!P0 SYNCS.PHASECHK.TRANS64 P0, [R2+URZ+0x58], R4 ;  /* 0x00005804020085a7 */ /* 0x000ea400080010ff */
[----:B--2---:R-:W-:Y:S05]  /*7510*/  @!P0 BRA `(.L_x_116) ;  /* 0xfffffffc00f08947 */ /* 0x004fea000383ffff */
[----:B------:R-:W-:Y:S05]  /*7520*/  BRA `(.L_x_28) ;  /* 0xffffffa400887947 */ /* 0x000fea000383ffff */
.L_x_33:
[----:B-1----:R1:W2:Y:S02]  /*7530*/  SYNCS.PHASECHK.TRANS64.TRYWAIT P0, [R2+URZ+0xe0], R3 ;  /* 0x0000e003020075a7 */ /* 0x0022a400080011ff */
[----:B--2---:R-:W-:Y:S05]  /*7540*/  @!P0 NANOSLEEP.SYNCS 0x989680 ;  /* 0x009896800000895d */ /* 0x004fea0003900000 */
[----:B------:R-:W2:Y:S02]  /*7550*/  @!P0 SYNCS.PHASECHK.TRANS64 P0, [R2+URZ+0xe0], R3 ;  /* 0x0000e003020085a7 */ /* 0x000ea400080010ff */
[----:B--2---:R-:W-:Y:S05]  /*7560*/  @!P0 BRA `(.L_x_33) ;  /* 0xfffffffc00f08947 */ /* 0x004fea000383ffff */
[----:B------:R-:W-:Y:S05]  /*7570*/  BRA `(.L_x_117) ;  /* 0xffffffa800187947 */ /* 0x000fea000383ffff */
.L_x_37:
[----:B----4-:R-:W-:-:S07]  /*7580*/  MOV R0, UR5 ;  /* 0x0000000500007c02 */ /* 0x010fce0008000f00 */
.L_x_118:
[----:B-1----:R1:W2:Y:S02]  /*7590*/  SYNCS.PHASECHK.TRANS64.TRYWAIT P0, [R0+URZ], R2 ;  /* 0x00000002000075a7 */ /* 0x0022a400080011ff */
[----:B--2---:R-:W-:Y:S05]  /*75a0*/  @!P0 NANOSLEEP.SYNCS 0x989680 ;  /* 0x009896800000895d */ /* 0x004fea0003900000 */
[----:B------:R-:W2:Y:S02]  /*75b0*/  @!P0 SYNCS.PHASECHK.TRANS64 P0, [R0+URZ], R2 ;  /* 0x00000002000085a7 */ /* 0x000ea400080010ff */
[----:B--2---:R-:W-:Y:S05]  /*75c0*/  @!P0 BRA `(.L_x_118) ;  /* 0xfffffffc00f08947 */ /* 0x004fea000383ffff */
[----:B------:R-:W-:Y:S05]  /*75d0*/  BRA `(.L_x_119) ;  /* 0xffffffac00887947 */ /* 0x000fea000383ffff */
.L_x_38:
[----:B----4-:R-:W-:-:S07]  /*75e0*/  MOV R0, UR5 ;  /* 0x0000000500007c02 */ /* 0x010fce0008000f00 */
.L_x_120:
[----:B-1----:R1:W2:Y:S02]  /*75f0*/  SYNCS.PHASECHK.TRANS64.TRYWAIT P0, [R0+URZ], R3 ;  /* 0x00000003000075a7 */ /* 0x0022a400080011ff */
[----:B--2---:R-:W-:Y:S05]  /*7600*/  @!P0 NANOSLEEP.SYNCS 0x989680 ;  /* 0x009896800000895d */ /* 0x004fea0003900000 */
[----:B------:R-:W2:Y:S02]  /*7610*/  @!P0 SYNCS.PHASECHK.TRANS64 P0, [R0+URZ], R3 ;  /* 0x00000003000085a7 */ /* 0x000ea400080010ff */
[----:B--2---:R-:W-:Y:S05]  /*7620*/  @!P0 BRA `(.L_x_120) ;  /* 0xfffffffc00f08947 */ /* 0x004fea000383ffff */
[----:B------:R-:W-:Y:S05]  /*7630*/  BRA `(.L_x_121) ;  /* 0xffffffac00947947 */ /* 0x000fea000383ffff */
.L_x_39:
[----:B----4-:R-:W-:-:S07]  /*7640*/  MOV R0, UR5 ;  /* 0x0000000500007c02 */ /* 0x010fce0008000f00 */
.L_x_122:
[----:B-1----:R1:W2:Y:S02]  /*7650*/  SYNCS.PHASECHK.TRANS64.TRYWAIT P0, [R0+URZ], R3 ;  /* 0x00000003000075a7 */ /* 0x0022a400080011ff */
[----:B--2---:R-:W-:Y:S05]  /*7660*/  @!P0 NANOSLEEP.SYNCS 0x989680 ;  /* 0x009896800000895d */ /* 0x004fea0003900000 */
[----:B------:R-:W2:Y:S02]  /*7670*/  @!P0 SYNCS.PHASECHK.TRANS64 P0, [R0+URZ], R3 ;  /* 0x00000003000085a7 */ /* 0x000ea400080010ff */
[----:B--2---:R-:W-:Y:S05]  /*7680*/  @!P0 BRA `(.L_x_122) ;  /* 0xfffffffc00f08947 */ /* 0x004fea000383ffff */
[----:B------:R-:W-:Y:S05]  /*7690*/  BRA `(.L_x_123) ;  /* 0xffffffac00a07947 */ /* 0x000fea000383ffff */
.L_x_40:
[----:B----4-:R-:W-:-:S07]  /*76a0*/  MOV R0, UR5 ;  /* 0x0000000500007c02 */ /* 0x010fce0008000f00 */
.L_x_124:
[----:B-1----:R1:W2:Y:S02]  /*76b0*/  SYNCS.PHASECHK.TRANS64.TRYWAIT P0, [R0+URZ], R3 ;  /* 0x00000003000075a7 */ /* 0x0022a400080011ff */
[----:B--2---:R-:W-:Y:S05]  /*76c0*/  @!P0 NANOSLEEP.SYNCS 0x989680 ;  /* 0x009896800000895d */ /* 0x004fea0003900000 */
[----:B------:R-:W2:Y:S02]  /*76d0*/  @!P0 SYNCS.PHASECHK.TRANS64 P0, [R0+URZ], R3 ;  /* 0x00000003000085a7 */ /* 0x000ea400080010ff */
[----:B--2---:R-:W-:Y:S05]  /*76e0*/  @!P0 BRA `(.L_x_124) ;  /* 0xfffffffc00f08947 */ /* 0x004fea000383ffff */
[----:B------:R-:W-:Y:S05]  /*76f0*/  BRA `(.L_x_125) ;  /* 0xffffffac00ac7947 */ /* 0x000fea000383ffff */
.L_x_41:
[----:B----4-:R-:W-:-:S07]  /*7700*/  MOV R0, UR5 ;  /* 0x0000000500007c02 */ /* 0x010fce0008000f00 */
.L_x_126:
[----:B-1----:R1:W2:Y:S02]  /*7710*/  SYNCS.PHASECHK.TRANS64.TRYWAIT P0, [R0+URZ], R3 ;  /* 0x00000003000075a7 */ /* 0x0022a400080011ff */
[----:B--2---:R-:W-:Y:S05]  /*7720*/  @!P0 NANOSLEEP.SYNCS 0x989680 ;  /* 0x009896800000895d */ /* 0x004fea0003900000 */
[----:B------:R-:W2:Y:S02]  /*7730*/  @!P0 SYNCS.PHASECHK.TRANS64 P0, [R0+URZ], R3 ;  /* 0x00000003000085a7 */ /* 0x000ea400080010ff */
[----:B--2---:R-:W-:Y:S05]  /*7740*/  @!P0 BRA `(.L_x_126) ;  /* 0xfffffffc00f08947 */ /* 0x004fea000383ffff */
[----:B------:R-:W-:Y:S05]  /*7750*/  BRA `(.L_x_127) ;  /* 0xffffffac00b87947 */ /* 0x000fea000383ffff */
.L_x_42:
[----:B----4-:R-:W-:-:S07]  /*7760*/  MOV R0, UR5 ;  /* 0x0000000500007c02 */ /* 0x010fce0008000f00 */
.L_x_128:
[----:B-1----:R1:W2:Y:S02]  /*7770*/  SYNCS.PHASECHK.TRANS64.TRYWAIT P0, [R0+URZ], R3 ;  /* 0x00000003000075a7 */ /* 0x0022a400080011ff */
[----:B--2---:R-:W-:Y:S05]  /*7780*/  @!P0 NANOSLEEP.SYNCS 0x989680 ;  /* 0x009896800000895d */ /* 0x004fea0003900000 */
[----:B------:R-:W2:Y:S02]  /*7790*/  @!P0 SYNCS.PHASECHK.TRANS64 P0, [R0+URZ], R3 ;  /* 0x00000003000085a7 */ /* 0x000ea400080010ff */
[----:B--2---:R-:W-:Y:S05]  /*77a0*/  @!P0 BRA `(.L_x_128) ;  /* 0xfffffffc00f08947 */ /* 0x004fea000383ffff */
[----:B------:R-:W-:Y:S05]  /*77b0*/  BRA `(.L_x_129) ;  /* 0xffffffac00c47947 */ /* 0x000fea000383ffff */
.L_x_43:
[----:B----4-:R-:W-:-:S07]  /*77c0*/  MOV R0, UR5 ;  /* 0x0000000500007c02 */ /* 0x010fce0008000f00 */
.L_x_130:
[----:B-1----:R1:W2:Y:S02]  /*77d0*/  SYNCS.PHASECHK.TRANS64.TRYWAIT P0, [R0+URZ], R3 ;  /* 0x00000003000075a7 */ /* 0x0022a400080011ff */
[----:B--2---:R-:W-:Y:S05]  /*77e0*/  @!P0 NANOSLEEP.SYNCS 0x989680 ;  /* 0x009896800000895d */ /* 0x004fea0003900000 */
[----:B------:R-:W2:Y:S02]  /*77f0*/  @!P0 SYNCS.PHASECHK.TRANS64 P0, [R0+URZ], R3 ;  /* 0x00000003000085a7 */ /* 0x000ea400080010ff */
[----:B--2---:R-:W-:Y:S05]  /*7800*/  @!P0 BRA `(.L_x_130) ;  /* 0xfffffffc00f08947 */ /* 0x004fea000383ffff */
[----:B------:R-:W-:Y:S05]  /*7810*/  BRA `(.L_x_131) ;  /* 0xffffffac00d07947 */ /* 0x000fea000383ffff */
.L_x_44:
[----:B----4-:R-:W-:-:S07]  /*7820*/  MOV R0, UR5 ;  /* 0x0000000500007c02 */ /* 0x010fce0008000f00 */
.L_x_132:
[----:B-1----:R1:W2:Y:S02]  /*7830*/  SYNCS.PHASECHK.TRANS64.TRYWAIT P0, [R0+URZ], R3 ;  /* 0x00000003000075a7 */ /* 0x0022a400080011ff */
[----:B--2---:R-:W-:Y:S05]  /*7840*/  @!P0 NANOSLEEP.SYNCS 0x989680 ;  /* 0x009896800000895d */ /* 0x004fea0003900000 */
[----:B------:R-:W2:Y:S02]  /*7850*/  @!P0 SYNCS.PHASECHK.TRANS64 P0, [R0+URZ], R3 ;  /* 0x00000003000085a7 */ /* 0x000ea400080010ff */
[----:B--2---:R-:W-:Y:S05]  /*7860*/  @!P0 BRA `(.L_x_132) ;  /* 0xfffffffc00f08947 */ /* 0x004fea000383ffff */
[----:B------:R-:W-:Y:S05]  /*7870*/  BRA `(.L_x_133) ;  /* 0xffffffac00dc7947 */ /* 0x000fea000383ffff */
.L_x_45:
[----:B----4-:R-:W-:-:S07]  /*7880*/  MOV R0, UR5 ;  /* 0x0000000500007c02 */ /* 0x010fce0008000f00 */
.L_x_134:
[----:B-1----:R1:W2:Y:S02]  /*7890*/  SYNCS.PHASECHK.TRANS64.TRYWAIT P0, [R0+URZ], R3 ;  /* 0x00000003000075a7 */ /* 0x0022a400080011ff */
[----:B--2---:R-:W-:Y:S05]  /*78a0*/  @!P0 NANOSLEEP.SYNCS 0x989680 ;  /* 0x009896800000895d */ /* 0x004fea0003900000 */
[----:B------:R-:W2:Y:S02]  /*78b0*/  @!P0 SYNCS.PHASECHK.TRANS64 P0, [R0+URZ], R3 ;  /* 0x00000003000085a7 */ /* 0x000ea400080010ff */
[----:B--2---:R-:W-:Y:S05]  /*78c0*/  @!P0 BRA `(.L_x_134) ;  /* 0xfffffffc00f08947 */ /* 0x004fea000383ffff */
[----:B------:R-:W-:Y:S05]  /*78d0*/  BRA `(.L_x_135) ;  /* 0xffffffac00e87947 */ /* 0x000fea000383ffff */
.L_x_46:
[----:B----4-:R-:W-:-:S07]  /*78e0*/  MOV R0, UR5 ;  /* 0x0000000500007c02 */ /* 0x010fce0008000f00 */
.L_x_136:
[----:B-1----:R1:W2:Y:S02]  /*78f0*/  SYNCS.PHASECHK.TRANS64.TRYWAIT P0, [R0+URZ], R3 ;  /* 0x00000003000075a7 */ /* 0x0022a400080011ff */
[----:B--2---:R-:W-:Y:S05]  /*7900*/  @!P0 NANOSLEEP.SYNCS 0x989680 ;  /* 0x009896800000895d */ /* 0x004fea0003900000 */
[----:B------:R-:W2:Y:S02]  /*7910*/  @!P0 SYNCS.PHASECHK.TRANS64 P0, [R0+URZ], R3 ;  /* 0x00000003000085a7 */ /* 0x000ea400080010ff */
[----:B--2---:R-:W-:Y:S05]  /*7920*/  @!P0 BRA `(.L_x_136) ;  /* 0xfffffffc00f08947 */ /* 0x004fea000383ffff */
[----:B------:R-:W-:Y:S05]  /*7930*/  BRA `(.L_x_137) ;  /* 0xffffffac00f47947 */ /* 0x000fea000383ffff */
.L_x_49:
[----:B-1----:R1:W2:Y:S02]  /*7940*/  SYNCS.PHASECHK.TRANS64.TRYWAIT P0, [R0+URZ+0x140], R4 ;  /* 0x00014004000075a7 */ /* 0x0022a400080011ff */
[----:B--2---:R-:W-:Y:S05]  /*7950*/  @!P0 NANOSLEEP.SYNCS 0x989680 ;  /* 0x009896800000895d */ /* 0x004fea0003900000 */
[----:B------:R-:W2:Y:S02]  /*7960*/  @!P0 SYNCS.PHASECHK.TRANS64 P0, [R0+URZ+0x140], R4 ;  /* 0x00014004000085a7 */ /* 0x000ea400080010ff */
[----:B--2---:R-:W-:Y:S05]  /*7970*/  @!P0 BRA `(.L_x_49) ;  /* 0xfffffffc00f08947 */ /* 0x004fea000383ffff */
[----:B------:R-:W-:Y:S05]  /*7980*/  BRA `(.L_x_138) ;  /* 0xffffffb000507947 */ /* 0x000fea000383ffff */
.L_x_50:
[----:B------:R-:W-:-:S07]  /*7990*/  MOV R0, UR5 ;  /* 0x0000000500007c02 */ /* 0x000fce0008000f00 */
.L_x_139:
[----:B-1----:R1:W2:Y:S02]  /*79a0*/  SYNCS.PHASECHK.TRANS64.TRYWAIT P0, [R0+URZ+0xf0], R5 ;  /* 0x0000f005000075a7 */ /* 0x0022a400080011ff */
[----:B--2---:R-:W-:Y:S05]  /*79b0*/  @!P0 NANOSLEEP.SYNCS 0x989680 ;  /* 0x009896800000895d */ /* 0x004fea0003900000 */
[----:B------:R-:W2:Y:S02]  /*79c0*/  @!P0 SYNCS.PHASECHK.TRANS64 P0, [R0+URZ+0xf0], R5 ;  /* 0x0000f005000085a7 */ /* 0x000ea400080010ff */
[----:B--2---:R-:W-:Y:S05]  /*79d0*/  @!P0 BRA `(.L_x_139) ;  /* 0xfffffffc00f08947 */ /* 0x004fea000383ffff */
[----:B------:R-:W-:Y:S05]  /*79e0*/  BRA `(.L_x_140) ;  /* 0xffffffb000607947 */ /* 0x000fea000383ffff */
.L_x_51:
[----:B-1----:R1:W2:Y:S02]  /*79f0*/  SYNCS.PHASECHK.TRANS64.TRYWAIT P1, [R0+URZ+0xe0], R4 ;  /* 0x0000e004000075a7 */ /* 0x0022a400080211ff */
[----:B--2---:R-:W-:Y:S05]  /*7a00*/  @!P1 NANOSLEEP.SYNCS 0x989680 ;  /* 0x009896800000995d */ /* 0x004fea0003900000 */
[----:B------:R-:W2:Y:S02]  /*7a10*/  @!P1 SYNCS.PHASECHK.TRANS64 P1, [R0+URZ+0xe0], R4 ;  /* 0x0000e004000095a7 */ /* 0x000ea400080210ff */
[----:B--2---:R-:W-:Y:S05]  /*7a20*/  @!P1 BRA `(.L_x_51) ;  /* 0xfffffffc00f09947 */ /* 0x004fea000383ffff */
[----:B------:R-:W-:Y:S05]  /*7a30*/  BRA `(.L_x_141) ;  /* 0xffffffb000907947 */ /* 0x000fea000383ffff */
.L_x_54:
[----:B------:R-:W-:-:S07]  /*7a40*/  MOV R0, UR5 ;  /* 0x0000000500007c02 */ /* 0x000fce0008000f00 */
.L_x_142:
[----:B-1----:R1:W2:Y:S02]  /*7a50*/  SYNCS.PHASECHK.TRANS64.TRYWAIT P0, [R0+URZ+0xf0], R2 ;  /* 0x0000f002000075a7 */ /* 0x0022a400080011ff */
[----:B--2---:R-:W-:Y:S05]  /*7a60*/  @!P0 NANOSLEEP.SYNCS 0x989680 ;  /* 0x009896800000895d */ /* 0x004fea0003900000 */
[----:B------:R-:W2:Y:S02]  /*7a70*/  @!P0 SYNCS.PHASECHK.TRANS64 P0, [R0+URZ+0xf0], R2 ;  /* 0x0000f002000085a7 */ /* 0x000ea400080010ff */
[----:B--2---:R-:W-:Y:S05]  /*7a80*/  @!P0 BRA `(.L_x_142) ;  /* 0xfffffffc00f08947 */ /* 0x004fea000383ffff */
[----:B------:R-:W-:Y:S05]  /*7a90*/  BRA `(.L_x_53) ;  /* 0xffffffb000e47947 */ /* 0x000fea000383ffff */
.L_x_61:
[----:B-1----:R1:W2:Y:S02]  /*7aa0*/  SYNCS.PHASECHK.TRANS64.TRYWAIT P1, [R0+URZ+0xe0], R2 ;  /* 0x0000e002000075a7 */ /* 0x0022a400080211ff */
[----:B--2---:R-:W-:Y:S05]  /*7ab0*/  @!P1 NANOSLEEP.SYNCS 0x989680 ;  /* 0x009896800000995d */ /* 0x004fea0003900000 */
[----:B------:R-:W2:Y:S02]  /*7ac0*/  @!P1 SYNCS.PHASECHK.TRANS64 P1, [R0+URZ+0xe0], R2 ;  /* 0x0000e002000095a7 */ /* 0x000ea400080210ff */
[----:B--2---:R-:W-:Y:S05]  /*7ad0*/  @!P1 BRA `(.L_x_61) ;  /* 0xfffffffc00f09947 */ /* 0x004fea000383ffff */
[----:B------:R-:W-:Y:S05]  /*7ae0*/  BRA `(.L_x_143) ;  /* 0xffffffb800547947 */ /* 0x000fea000383ffff */
.L_x_62:
[----:B------:R-:W-:-:S07]  /*7af0*/  MOV R2, UR14 ;  /* 0x0000000e00027c02 */ /* 0x000fce0008000f00 */
.L_x_144:
[----:B-1----:R1:W2:Y:S02]  /*7b00*/  SYNCS.PHASECHK.TRANS64.TRYWAIT P0, [R2+URZ+0x120], R0 ;  /* 0x00012000020075a7 */ /* 0x0022a400080011ff */
[----:B--2---:R-:W-:Y:S05]  /*7b10*/  @!P0 NANOSLEEP.SYNCS 0x989680 ;  /* 0x009896800000895d */ /* 0x004fea0003900000 */
[----:B------:R-:W2:Y:S02]  /*7b20*/  @!P0 SYNCS.PHASECHK.TRANS64 P0, [R2+URZ+0x120], R0 ;  /* 0x00012000020085a7 */ /* 0x000ea400080010ff */
[----:B--2---:R-:W-:Y:S05]  /*7b30*/  @!P0 BRA `(.L_x_144) ;  /* 0xfffffffc00f08947 */ /* 0x004fea000383ffff */
[----:B------:R-:W-:Y:S05]  /*7b40*/  BRA `(.L_x_145) ;  /* 0xffffffb800a07947 */ /* 0x000fea000383ffff */
.L_x_65:
[----:B------:R-:W-:Y:S07]  /*7b50*/  MOV R0, UR7 ;  /* 0x0000000700007c02 */ /* 0x000fee0008000f00 */
.L_x_146:
[----:B-1----:R1:W2:Y:S02]  /*7b60*/  SYNCS.PHASECHK.TRANS64.TRYWAIT P0, [R0+URZ], R2 ;  /* 0x00000002000075a7 */ /* 0x0022a400080011ff */
[----:B--2---:R-:W-:Y:S05]  /*7b70*/  @!P0 NANOSLEEP.SYNCS 0x989680 ;  /* 0x009896800000895d */ /* 0x004fea0003900000 */
[----:B------:R-:W2:Y:S02]  /*7b80*/  @!P0 SYNCS.PHASECHK.TRANS64 P0, [R0+URZ], R2 ;  /* 0x00000002000085a7 */ /* 0x000ea400080010ff */
[----:B--2---:R-:W-:Y:S05]  /*7b90*/  @!P0 BRA `(.L_x_146) ;  /* 0xfffffffc00f08947 */ /* 0x004fea000383ffff */
[----:B------:R-:W-:Y:S05]  /*7ba0*/  BRA `(.L_x_64) ;  /* 0xffffffb800bc7947 */ /* 0x000fea000383ffff */
.L_x_68:
[----:B------:R-:W-:-:S07]  /*7bb0*/  MOV R0, UR5 ;  /* 0x0000000500007c02 */ /* 0x000fce0008000f00 */
.L_x_147:
[----:B--2---:R2:W3:Y:S02]  /*7bc0*/  SYNCS.PHASECHK.TRANS64.TRYWAIT P0, [R0+URZ], R2 ;  /* 0x00000002000075a7 */ /* 0x0044e400080011ff */
[----:B---3--:R-:W-:Y:S05]  /*7bd0*/  @!P0 NANOSLEEP.SYNCS 0x989680 ;  /* 0x009896800000895d */ /* 0x008fea0003900000 */
[----:B------:R-:W3:Y:S02]  /*7be0*/  @!P0 SYNCS.PHASECHK.TRANS64 P0, [R0+URZ], R2 ;  /* 0x00000002000085a7 */ /* 0x000ee400080010ff */
[----:B---3--:R-:W-:Y:S05]  /*7bf0*/  @!P0 BRA `(.L_x_147) ;  /* 0xfffffffc00f08947 */ /* 0x008fea000383ffff */
[----:B------:R-:W-:Y:S05]  /*7c00*/  BRA `(.L_x_148) ;  /* 0xffffffbc00987947 */ /* 0x000fea000383ffff */
.L_x_69:
[----:B------:R-:W-:-:S07]  /*7c10*/  MOV R0, UR5 ;  /* 0x0000000500007c02 */ /* 0x000fce0008000f00 */
.L_x_149:
[----:B--2---:R2:W3:Y:S02]  /*7c20*/  SYNCS.PHASECHK.TRANS64.TRYWAIT P0, [R0+URZ], R3 ;  /* 0x00000003000075a7 */ /* 0x0044e400080011ff */
[----:B---3--:R-:W-:Y:S05]  /*7c30*/  @!P0 NANOSLEEP.SYNCS 0x989680 ;  /* 0x009896800000895d */ /* 0x008fea0003900000 */
[----:B------:R-:W3:Y:S02]  /*7c40*/  @!P0 SYNCS.PHASECHK.TRANS64 P0, [R0+URZ], R3 ;  /* 0x00000003000085a7 */ /* 0x000ee400080010ff */
[----:B---3--:R-:W-:Y:S05]  /*7c50*/  @!P0 BRA `(.L_x_149) ;  /* 0xfffffffc00f08947 */ /* 0x008fea000383ffff */
[----:B------:R-:W-:Y:S05]  /*7c60*/  BRA `(.L_x_150) ;  /* 0xffffffbc00a47947 */ /* 0x000fea000383ffff */
.L_x_70:
[----:B------:R-:W-:-:S07]  /*7c70*/  MOV R0, UR5 ;  /* 0x0000000500007c02 */ /* 0x000fce0008000f00 */
.L_x_151:
[----:B--2---:R2:W3:Y:S02]  /*7c80*/  SYNCS.PHASECHK.TRANS64.TRYWAIT P0, [R0+URZ], R3 ;  /* 0x00000003000075a7 */ /* 0x0044e400080011ff */
[----:B---3--:R-:W-:Y:S05]  /*7c90*/  @!P0 NANOSLEEP.SYNCS 0x989680 ;  /* 0x009896800000895d */ /* 0x008fea0003900000 */
[----:B------:R-:W3:Y:S02]  /*7ca0*/  @!P0 SYNCS.PHASECHK.TRANS64 P0, [R0+URZ], R3 ;  /* 0x00000003000085a7 */ /* 0x000ee400080010ff */
[----:B---3--:R-:W-:Y:S05]  /*7cb0*/  @!P0 BRA `(.L_x_151) ;  /* 0xfffffffc00f08947 */ /* 0x008fea000383ffff */
[----:B------:R-:W-:Y:S05]  /*7cc0*/  BRA `(.L_x_152) ;  /* 0xffffffbc00b07947 */ /* 0x000fea000383ffff */
.L_x_71:
[----:B--2---:R-:W-:-:S07]  /*7cd0*/  MOV R0, UR6 ;  /* 0x0000000600007c02 */ /* 0x004fce0008000f00 */
.L_x_153:
[----:B--2---:R2:W3:Y:S02]  /*7ce0*/  SYNCS.PHASECHK.TRANS64.TRYWAIT P0, [R0+URZ], R2 ;  /* 0x00000002000075a7 */ /* 0x0044e400080011ff */
[----:B---3--:R-:W-:Y:S05]  /*7cf0*/  @!P0 NANOSLEEP.SYNCS 0x989680 ;  /* 0x009896800000895d */ /* 0x008fea0003900000 */
[----:B------:R-:W3:Y:S02]  /*7d00*/  @!P0 SYNCS.PHASECHK.TRANS64 P0, [R0+URZ], R2 ;  /* 0x00000002000085a7 */ /* 0x000ee400080010ff */
[----:B---3--:R-:W-:Y:S05]  /*7d10*/  @!P0 BRA `(.L_x_153) ;  /* 0xfffffffc00f08947 */ /* 0x008fea000383ffff */
[----:B------:R-:W-:Y:S05]  /*7d20*/  BRA `(.L_x_154) ;  /* 0xffffffbc00bc7947 */ /* 0x000fea000383ffff */
.L_x_76:
[----:B--2---:R2:W3:Y:S02]  /*7d30*/  SYNCS.PHASECHK.TRANS64.TRYWAIT P0, [R0+URZ+0xe0], R2 ;  /* 0x0000e002000075a7 */ /* 0x0044e400080011ff */
[----:B---3--:R-:W-:Y:S05]  /*7d40*/  @!P0 NANOSLEEP.SYNCS 0x989680 ;  /* 0x009896800000895d */ /* 0x008fea0003900000 */
[----:B------:R-:W3:Y:S02]  /*7d50*/  @!P0 SYNCS.PHASECHK.TRANS64 P0, [R0+URZ+0xe0], R2 ;  /* 0x0000e002000085a7 */ /* 0x000ee400080010ff */
[----:B---3--:R-:W-:Y:S05]  /*7d60*/  @!P0 BRA `(.L_x_76) ;  /* 0xfffffffc00f08947 */ /* 0x008fea000383ffff */
[----:B------:R-:W-:Y:S05]  /*7d70*/  BRA `(.L_x_155) ;  /* 0xffffffc000b87947 */ /* 0x000fea000383ffff */
.L_x_79:
[----:B------:R-:W-:Y:S07]  /*7d80*/  MOV R0, UR4 ;  /* 0x0000000400007c02 */ /* 0x000fee0008000f00 */
.L_x_156:
[----:B--2---:R2:W3:Y:S02]  /*7d90*/  SYNCS.PHASECHK.TRANS64.TRYWAIT P0, [R0+URZ+0xd8], R2 ;  /* 0x0000d802000075a7 */ /* 0x0044e400080011ff */
[----:B---3--:R-:W-:Y:S05]  /*7da0*/  @!P0 NANOSLEEP.SYNCS 0x989680 ;  /* 0x009896800000895d */ /* 0x008fea0003900000 */
[----:B------:R-:W3:Y:S02]  /*7db0*/  @!P0 SYNCS.PHASECHK.TRANS64 P0, [R0+URZ+0xd8], R2 ;  /* 0x0000d802000085a7 */ /* 0x000ee400080010ff */
[----:B---3--:R-:W-:Y:S05]  /*7dc0*/  @!P0 BRA `(.L_x_156) ;  /* 0xfffffffc00f08947 */ /* 0x008fea000383ffff */
[----:B------:R-:W-:Y:S05]  /*7dd0*/  BRA `(.L_x_78) ;  /* 0xffffffc400a07947 */ /* 0x000fea000383ffff */
.L_x_82:
[----:B------:R-:W-:Y:S07]  /*7de0*/  MOV R0, UR13 ;  /* 0x0000000d00007c02 */ /* 0x000fee0008000f00 */
.L_x_157:
[----:B-1----:R1:W2:Y:S02]  /*7df0*/  SYNCS.PHASECHK.TRANS64.TRYWAIT P3, [R0+URZ+0xc0], R30 ;  /* 0x0000c01e000075a7 */ /* 0x0022a400080611ff */
[----:B--2---:R-:W-:Y:S05]  /*7e00*/  @!P3 NANOSLEEP.SYNCS 0x989680 ;  /* 0x009896800000b95d */ /* 0x004fea0003900000 */
[----:B------:R-:W2:Y:S02]  /*7e10*/  @!P3 SYNCS.PHASECHK.TRANS64 P3, [R0+URZ+0xc0], R30 ;  /* 0x0000c01e0000b5a7 */ /* 0x000ea400080610ff */
[----:B--2---:R-:W-:Y:S05]  /*7e20*/  @!P3 BRA `(.L_x_157) ;  /* 0xfffffffc00f0b947 */ /* 0x004fea000383ffff */
[----:B------:R-:W-:Y:S05]  /*7e30*/  BRA `(.L_x_158) ;  /* 0xffffffc8003c7947 */ /* 0x000fea000383ffff */
.L_x_84:
[----:B------:R-:W-:-:S07]  /*7e40*/  MOV R0, UR4 ;  /* 0x0000000400007c02 */ /* 0x000fce0008000f00 */
.L_x_159:
[----:B-1----:R1:W2:Y:S02]  /*7e50*/  SYNCS.PHASECHK.TRANS64.TRYWAIT P0, [R0+URZ], R2 ;  /* 0x00000002000075a7 */ /* 0x0022a400080011ff */
[----:B--2---:R-:W-:Y:S05]  /*7e60*/  @!P0 NANOSLEEP.SYNCS 0x989680 ;  /* 0x009896800000895d */ /* 0x004fea0003900000 */
[----:B------:R-:W2:Y:S02]  /*7e70*/  @!P0 SYNCS.PHASECHK.TRANS64 P0, [R0+URZ], R2 ;  /* 0x00000002000085a7 */ /* 0x000ea400080010ff */
[----:B--2---:R-:W-:Y:S05]  /*7e80*/  @!P0 BRA `(.L_x_159) ;  /* 0xfffffffc00f08947 */ /* 0x004fea000383ffff */
[----:B------:R-:W-:Y:S05]  /*7e90*/  BRA `(.L_x_160) ;  /* 0xffffffcc00407947 */ /* 0x000fea000383ffff */
.L_x_86:
[----:B--2---:R2:W4:Y:S02]  /*7ea0*/  SYNCS.PHASECHK.TRANS64.TRYWAIT P0, [R0+URZ+0xe0], R2 ;  /* 0x0000e002000075a7 */ /* 0x00452400080011ff */
[----:B----4-:R-:W-:Y:S05]  /*7eb0*/  @!P0 NANOSLEEP.SYNCS 0x989680 ;  /* 0x009896800000895d */ /* 0x010fea0003900000 */
[----:B------:R-:W4:Y:S02]  /*7ec0*/  @!P0 SYNCS.PHASECHK.TRANS64 P0, [R0+URZ+0xe0], R2 ;  /* 0x0000e002000085a7 */ /* 0x000f2400080010ff */
[----:B----4-:R-:W-:Y:S05]  /*7ed0*/  @!P0 BRA `(.L_x_86) ;  /* 0xfffffffc00f08947 */ /* 0x010fea000383ffff */
[----:B------:R-:W-:Y:S05]  /*7ee0*/  BRA `(.L_x_161) ;  /* 0xffffffd000247947 */ /* 0x000fea000383ffff */
.L_x_96:
[----:B-1----:R1:W2:Y:S02]  /*7ef0*/  SYNCS.PHASECHK.TRANS64.TRYWAIT P0, [R0+URZ+0xb0], R2 ;  /* 0x0000b002000075a7 */ /* 0x0022a400080011ff */
[----:B--2---:R-:W-:Y:S05]  /*7f00*/  @!P0 NANOSLEEP.SYNCS 0x989680 ;  /* 0x009896800000895d */ /* 0x004fea0003900000 */
[----:B------:R-:W2:Y:S02]  /*7f10*/  @!P0 SYNCS.PHASECHK.TRANS64 P0, [R0+URZ+0xb0], R2 ;  /* 0x0000b002000085a7 */ /* 0x000ea400080010ff */
[----:B--2---:R-:W-:Y:S05]  /*7f20*/  @!P0 BRA `(.L_x_96) ;  /* 0xfffffffc00f08947 */ /* 0x004fea000383ffff */
[----:B------:R-:W-:Y:S05]  /*7f30*/  BRA `(.L_x_95) ;  /* 0xffffffd800fc7947 */ /* 0x000fea000383ffff */
.L_x_98:
[----:B-1----:R1:W4:Y:S02]  /*7f40*/  SYNCS.PHASECHK.TRANS64.TRYWAIT P1, [R17+URZ+0x100], R3 ;  /* 0x00010003110075a7 */ /* 0x00232400080211ff */
[----:B----4-:R-:W-:Y:S05]  /*7f50*/  @!P1 NANOSLEEP.SYNCS 0x989680 ;  /* 0x009896800000995d */ /* 0x010fea0003900000 */
[----:B------:R-:W4:Y:S02]  /*7f60*/  @!P1 SYNCS.PHASECHK.TRANS64 P1, [R17+URZ+0x100], R3 ;  /* 0x00010003110095a7 */ /* 0x000f2400080210ff */
[----:B----4-:R-:W-:Y:S05]  /*7f70*/  @!P1 BRA `(.L_x_98) ;  /* 0xfffffffc00f09947 */ /* 0x010fea000383ffff */
[----:B------:R-:W-:Y:S05]  /*7f80*/  BRA `(.L_x_97) ;  /* 0xffffffdc006c7947 */ /* 0x000fea000383ffff */
        .weak           $__internal_0_$__cuda_sm10x_tcgen05_guardrail_trap_col_being_dealloced_not_returned_by_alloc
        .type           $__internal_0_$__cuda_sm10x_tcgen05_guardrail_trap_col_being_dealloced_not_returned_by_alloc,@function
        .size           $__internal_0_$__cuda_sm10x_tcgen05_guardrail_trap_col_being_dealloced_not_returned_by_alloc,($__internal_1_$__cuda_sm10x_tcgen05_guardrail_trap_phase_invalid_during_alloc - $__internal_0_$__cuda_sm10x_tcgen05_guardrail_trap_col_being_dealloced_not_returned_by_alloc)
$__internal_0_$__cuda_sm10x_tcgen05_guardrail_trap_col_being_dealloced_not_returned_by_alloc:
[----:B------:R-:W-:Y:S05]  /*7f90*/  BPT.TRAP 0x1 ;  /* 0x000000040000795c */ /* 0x000fea0000300000 */
[----:B------:R-:W-:-:S04]  /*7fa0*/  HFMA2 R3, -RZ, RZ, 0, 0 ;  /* 0x00000000ff037431 */ /* 0x000fc800000001ff */
[----:B------:R-:W-:Y:S05]  /*7fb0*/  RET.REL.NODEC R2 `(_ZN7cutlass13device_kernelINS_4gemm6kernel13GemmUniversalIN4cute5tupleIJiiiiEEENS1_10collective13CollectiveMmaINS1_35MainloopSm100TmaUmmaWarpSpecializedILi11ELi2ELi4ENS5_IJNS4_1CILi1EEESB_SB_EEEEENS5_IJNSA_ILi64EEENSA_ILi80EEESE_EEENS_10bfloat16_tENS5_IJlSB_lEEESH_SI_NS4_8TiledMMAINS4_8MMA_AtomIJNS4_20SM100_MMA_F16BF16_SSISH_SH_fLi64ELi80ELNS4_4UMMA5MajorE0ELSN_0ELNSM_7ScaleInE0ELSO_0EEEEEENS4_6LayoutISC_NS5_IJNSA_ILi0EEESS_SS_EEEEENS5_IJNS4_10UnderscoreESV_SV_EEEEENS4_13SM90_TMA_LOADENS4_14ComposedLayoutINS4_7SwizzleILi3ELi4ELi3EEENS4_18smem_ptr_flag_bitsILi16EEENSR_INS5_IJNSA_ILi8EEESE_EEENS5_IJSE_SB_EEEEEEEvNS4_8identityESY_S18_vS19_EENS_8epilogue10collective18CollectiveEpilogueINS1B_23Sm100TmaWarpSpecializedILi2ELi1ELi40ELb1ELb0EEEJSG_NS5_IJNSR_ISE_SB_EENSR_ISF_SB_EEEEESH_SI_SH_SI_NS1B_6fusion15FusionCallbacksIS1F_NS1J_17LinearCombinationISH_fSH_fLNS_15FloatRoundStyleE2EEESG_S1I_JEEENS4_5SM1004TMEM4LOAD26SM100_TMEM_LOAD_16dp256b2xESY_NSZ_INS10_ILi1ELi4ELi3EEES13_NSR_INS5_IJS14_NSA_ILi16EEEEEENS5_IJS1U_SB_EEEEEEENS4_17SM75_U32x4_LDSM_NENS4_14SM90_TMA_STOREES1Y_NS4_17SM90_U32x4_STSM_NENS4_39AutoVectorizingCopyWithAssumedAlignmentILi128EEEEEEvvEEEEvNT_6ParamsE) ;  /* 0xffffff8002107950 */ /* 0x000fea0003c3ffff */
        .weak           $__internal_1_$__cuda_sm10x_tcgen05_guardrail_trap_phase_invalid_during_alloc
        .type           $__internal_1_$__cuda_sm10x_tcgen05_guardrail_trap_phase_invalid_during_alloc,@function
        .size           $__internal_1_$__cuda_sm10x_tcgen05_guardrail_trap_phase_invalid_during_alloc,($__internal_2_$__cuda_sm10x_tcgen05_guardrail_trap_unallocated_columns_being_dealloced - $__internal_1_$__cuda_sm10x_tcgen05_guardrail_trap_phase_invalid_during_alloc)
$__internal_1_$__cuda_sm10x_tcgen05_guardrail_trap_phase_invalid_during_alloc:
[----:B------:R-:W-:Y:S05]  /*7fc0*/  BPT.TRAP 0x1 ;  /* 0x000000040000795c */ /* 0x000fea0000300000 */
[----:B------:R-:W-:-:S04]  /*7fd0*/  MOV R3, 0x0 ;  /* 0x0000000000037802 */ /* 0x000fc80000000f00 */
[----:B------:R-:W-:Y:S05]  /*7fe0*/  RET.REL.NODEC R2 `(_ZN7cutlass13device_kernelINS_4gemm6kernel13GemmUniversalIN4cute5tupleIJiiiiEEENS1_10collective13CollectiveMmaINS1_35MainloopSm100TmaUmmaWarpSpecializedILi11ELi2ELi4ENS5_IJNS4_1CILi1EEESB_SB_EEEEENS5_IJNSA_ILi64EEENSA_ILi80EEESE_EEENS_10bfloat16_tENS5_IJlSB_lEEESH_SI_NS4_8TiledMMAINS4_8MMA_AtomIJNS4_20SM100_MMA_F16BF16_SSISH_SH_fLi64ELi80ELNS4_4UMMA5MajorE0ELSN_0ELNSM_7ScaleInE0ELSO_0EEEEEENS4_6LayoutISC_NS5_IJNSA_ILi0EEESS_SS_EEEEENS5_IJNS4_10UnderscoreESV_SV_EEEEENS4_13SM90_TMA_LOADENS4_14ComposedLayoutINS4_7SwizzleILi3ELi4ELi3EEENS4_18smem_ptr_flag_bitsILi16EEENSR_INS5_IJNSA_ILi8EEESE_EEENS5_IJSE_SB_EEEEEEEvNS4_8identityESY_S18_vS19_EENS_8epilogue10collective18CollectiveEpilogueINS1B_23Sm100TmaWarpSpecializedILi2ELi1ELi40ELb1ELb0EEEJSG_NS5_IJNSR_ISE_SB_EENSR_ISF_SB_EEEEESH_SI_SH_SI_NS1B_6fusion15FusionCallbacksIS1F_NS1J_17LinearCombinationISH_fSH_fLNS_15FloatRoundStyleE2EEESG_S1I_JEEENS4_5SM1004TMEM4LOAD26SM100_TMEM_LOAD_16dp256b2xESY_NSZ_INS10_ILi1ELi4ELi3EEES13_NSR_INS5_IJS14_NSA_ILi16EEEEEENS5_IJS1U_SB_EEEEEEENS4_17SM75_U32x4_LDSM_NENS4_14SM90_TMA_STOREES1Y_NS4_17SM90_U32x4_STSM_NENS4_39AutoVectorizingCopyWithAssumedAlignmentILi128EEEEEEvvEEEEvNT_6ParamsE) ;  /* 0xffffff8002047950 */ /* 0x000fea0003c3ffff */
        .weak           $__internal_2_$__cuda_sm10x_tcgen05_guardrail_trap_unallocated_columns_being_dealloced
        .type           $__internal_2_$__cuda_sm10x_tcgen05_guardrail_trap_unallocated_columns_being_dealloced,@function
        .size           $__internal_2_$__cuda_sm10x_tcgen05_guardrail_trap_unallocated_columns_being_dealloced,(.L_x_163 - $__internal_2_$__cuda_sm10x_tcgen05_guardrail_trap_unallocated_columns_being_dealloced)
$__internal_2_$__cuda_sm10x_tcgen05_guardrail_trap_unallocated_columns_being_dealloced:
[----:B------:R-:W-:Y:S05]  /*7ff0*/  BPT.TRAP 0x1 ;  /* 0x000000040000795c */ /* 0x000fea0000300000 */
[----:B------:R-:W-:-:S04]  /*8000*/  HFMA2 R3, -RZ, RZ, 0, 0 ;  /* 0x00000000ff037431 */ /* 0x000fc800000001ff */
[----:B------:R-:W-:Y:S05]  /*8010*/  RET.REL.NODEC R2 `(_ZN7cutlass13device_kernelINS_4gemm6kernel13GemmUniversalIN4cute5tupleIJiiiiEEENS1_10collective13CollectiveMmaINS1_35MainloopSm100TmaUmmaWarpSpecializedILi11ELi2ELi4ENS5_IJNS4_1CILi1EEESB_SB_EEEEENS5_IJNSA_ILi64EEENSA_ILi80EEESE_EEENS_10bfloat16_tENS5_IJlSB_lEEESH_SI_NS4_8TiledMMAINS4_8MMA_AtomIJNS4_20SM100_MMA_F16BF16_SSISH_SH_fLi64ELi80ELNS4_4UMMA5MajorE0ELSN_0ELNSM_7ScaleInE0ELSO_0EEEEEENS4_6LayoutISC_NS5_IJNSA_ILi0EEESS_SS_EEEEENS5_IJNS4_10UnderscoreESV_SV_EEEEENS4_13SM90_TMA_LOADENS4_14ComposedLayoutINS4_7SwizzleILi3ELi4ELi3EEENS4_18smem_ptr_flag_bitsILi16EEENSR_INS5_IJNSA_ILi8EEESE_EEENS5_IJSE_SB_EEEEEEEvNS4_8identityESY_S18_vS19_EENS_8epilogue10collective18CollectiveEpilogueINS1B_23Sm100TmaWarpSpecializedILi2ELi1ELi40ELb1ELb0EEEJSG_NS5_IJNSR_ISE_SB_EENSR_ISF_SB_EEEEESH_SI_SH_SI_NS1B_6fusion15FusionCallbacksIS1F_NS1J_17LinearCombinationISH_fSH_fLNS_15FloatRoundStyleE2EEESG_S1I_JEEENS4_5SM1004TMEM4LOAD26SM100_TMEM_LOAD_16dp256b2xESY_NSZ_INS10_ILi1ELi4ELi3EEES13_NSR_INS5_IJS14_NSA_ILi16EEEEEENS5_IJS1U_SB_EEEEEEENS4_17SM75_U32x4_LDSM_NENS4_14SM90_TMA_STOREES1Y_NS4_17SM90_U32x4_STSM_NENS4_39AutoVectorizingCopyWithAssumedAlignmentILi128EEEEEEvvEEEEvNT_6ParamsE) ;  /* 0xffffff7c02f87950 */ /* 0x000fea0003c3ffff */
.L_x_162:
[----:B------:R-:W-:-:S00]  /*8020*/  BRA `(.L_x_162) ;  /* 0xfffffffc00fc7947 */ /* 0x000fc0000383ffff */
[----:B------:R-:W-:-:S00]  /*8030*/  NOP ;  /* 0x0000000000007918 */ /* 0x000fc00000000000 */
        /* <DEDUP_REMOVED lines=12> */
.L_x_163:


//--------------------- .nv.global.init           --------------------------
	.section	.nv.global.init,"aw",@progbits
.nv.global.init:
	.type		$str$27,@object
	.size		$str$27,($str$28 - $str$27)
$str$27:
        /*0000*/ 	.byte	0x28, 0x61, 0x64, 0x64, 0x72, 0x65, 0x73, 0x73, 0x20, 0x26, 0x20, 0x6d, 0x61, 0x73, 0x6b, 0x29
        /*0010*/ 	.byte	0x20, 0x3d, 0x3d, 0x20, 0x30, 0x00
	.type		$str$28,@object
	.size		$str$28,($str$26 - $str$28)
$str$28:
        /*0016*/ 	.byte	0x2f, 0x74, 0x6d, 0x70, 0x2f, 0x63, 0x75, 0x74, 0x6c, 0x61, 0x73, 0x73, 0x5f, 0x73, 0x77, 0x65
        /*0026*/ 	.byte	0x65, 0x70, 0x5f, 0x73, 0x72, 0x63, 0x2f, 0x69, 0x6e, 0x63, 0x6c, 0x75, 0x64, 0x65, 0x2f, 0x63
        /*0036*/ 	.byte	0x75, 0x74, 0x65, 0x2f, 0x70, 0x6f, 0x69, 0x6e, 0x74, 0x65, 0x72, 0x5f, 0x66, 0x6c, 0x61, 0x67
        /*0046*/ 	.byte	0x67, 0x65, 0x64, 0x2e, 0x68, 0x70, 0x70, 0x00
	.type		$str$26,@object
	.size		$str$26,($str$25 - $str$26)
$str$26:
        /*004e*/ 	.byte	0x2f, 0x74, 0x6d, 0x70, 0x2f, 0x63, 0x75, 0x74, 0x6c, 0x61, 0x73, 0x73, 0x5f, 0x73, 0x77, 0x65
        /*005e*/ 	.byte	0x65, 0x70, 0x5f, 0x73, 0x72, 0x63, 0x2f, 0x69, 0x6e, 0x63, 0x6c, 0x75, 0x64, 0x65, 0x2f, 0x63
        /*006e*/ 	.byte	0x75, 0x74, 0x65, 0x2f, 0x61, 0x74, 0x6f, 0x6d, 0x2f, 0x63, 0x6f, 0x70, 0x79, 0x5f, 0x74, 0x72
        /*007e*/ 	.byte	0x61, 0x69, 0x74, 0x73, 0x5f, 0x73, 0x6d, 0x31, 0x30, 0x30, 0x2e, 0x68, 0x70, 0x70, 0x00
	.type		$str$25,@object
	.size		$str$25,(__unnamed_1 - $str$25)
$str$25:
        /*008d*/ 	.byte	0x28, 0x28, 0x75, 0x69, 0x6e, 0x74, 0x33, 0x32, 0x5f, 0x74, 0x28, 0x74, 0x68, 0x72, 0x65, 0x61
        /*009d*/ 	.byte	0x64, 0x49, 0x64, 0x78, 0x2e, 0x78, 0x29, 0x20, 0x2f, 0x20, 0x33, 0x32, 0x29, 0x20, 0x25, 0x20
        /*00ad*/ 	.byte	0x34, 0x29, 0x20, 0x3d, 0x3d, 0x20, 0x28, 0x28, 0x28, 0x74, 0x6d, 0x65, 0x6d, 0x5f, 0x61, 0x64
        /*00bd*/ 	.byte	0x64, 0x72, 0x20, 0x3e, 0x3e, 0x20, 0x31, 0x36, 0x29, 0x20, 0x2f, 0x20, 0x33, 0x32, 0x29, 0x20
        /*00cd*/ 	.byte	0x25, 0x20, 0x34, 0x29, 0x00
	.type		__unnamed_1,@object
	.size		__unnamed_1,(__unnamed_2 - __unnamed_1)
__unnamed_1:
        /*00d2*/ 	.byte	0x61, 0x75, 0x74, 0x6f, 0x20, 0x63, 0x75, 0x74, 0x65, 0x3a, 0x3a, 0x61, 0x73, 0x5f, 0x70, 0x6f
        /* <DEDUP_REMOVED lines=24> */
        /*0262*/ 	.byte	0x43, 0x3c, 0x35, 0x31, 0x32, 0x30, 0x3e, 0x3e, 0x3e, 0x3e, 0x5d, 0x00
	.type		__unnamed_2,@object
	.size		__unnamed_2,(.L_2 - __unnamed_2)
__unnamed_2:
        /* <DEDUP_REMOVED lines=42> */
        /*050e*/ 	.byte	0x3e, 0x5d, 0x00
.L_2:


//--------------------- .nv.shared._ZN7cutlass13device_kernelINS_4gemm6kernel13GemmUniversalIN4cute5tupleIJiiiiEEENS1_10collective13CollectiveMmaINS1_35MainloopSm100TmaUmmaWarpSpecializedILi11ELi2ELi4ENS5_IJNS4_1CILi1EEESB_SB_EEEEENS5_IJNSA_ILi64EEENSA_ILi80EEESE_EEENS_10bfloat16_tENS5_IJlSB_lEEESH_SI_NS4_8TiledMMAINS4_8MMA_AtomIJNS4_20SM100_MMA_F16BF16_SSISH_SH_fLi64ELi80ELNS4_4UMMA5MajorE0ELSN_0ELNSM_7ScaleInE0ELSO_0EEEEEENS4_6LayoutISC_NS5_IJNSA_ILi0EEESS_SS_EEEEENS5_IJNS4_10UnderscoreESV_SV_EEEEENS4_13SM90_TMA_LOADENS4_14ComposedLayoutINS4_7SwizzleILi3ELi4ELi3EEENS4_18smem_ptr_flag_bitsILi16EEENSR_INS5_IJNSA_ILi8EEESE_EEENS5_IJSE_SB_EEEEEEEvNS4_8identityESY_S18_vS19_EENS_8epilogue10collective18CollectiveEpilogueINS1B_23Sm100TmaWarpSpecializedILi2ELi1ELi40ELb1ELb0EEEJSG_NS5_IJNSR_ISE_SB_EENSR_ISF_SB_EEEEESH_SI_SH_SI_NS1B_6fusion15FusionCallbacksIS1F_NS1J_17LinearCombinationISH_fSH_fLNS_15FloatRoundStyleE2EEESG_S1I_JEEENS4_5SM1004TMEM4LOAD26SM100_TMEM_LOAD_16dp256b2xESY_NSZ_INS10_ILi1ELi4ELi3EEES13_NSR_INS5_IJS14_NSA_ILi16EEEEEENS5_IJS1U_SB_EEEEEEENS4_17SM75_U32x4_LDSM_NENS4_14SM90_TMA_STOREES1Y_NS4_17SM90_U32x4_STSM_NENS4_39AutoVectorizingCopyWithAssumedAlignmentILi128EEEEEEvvEEEEvNT_6ParamsE --------------------------
	.section	.nv.shared._ZN7cutlass13device_kernelINS_4gemm6kernel13GemmUniversalIN4cute5tupleIJiiiiEEENS1_10collective13CollectiveMmaINS1_35MainloopSm100TmaUmmaWarpSpecializedILi11ELi2ELi4ENS5_IJNS4_1CILi1EEESB_SB_EEEEENS5_IJNSA_ILi64EEENSA_ILi80EEESE_EEENS_10bfloat16_tENS5_IJlSB_lEEESH_SI_NS4_8TiledMMAINS4_8MMA_AtomIJNS4_20SM100_MMA_F16BF16_SSISH_SH_fLi64ELi80ELNS4_4UMMA5MajorE0ELSN_0ELNSM_7ScaleInE0ELSO_0EEEEEENS4_6LayoutISC_NS5_IJNSA_ILi0EEESS_SS_EEEEENS5_IJNS4_10UnderscoreESV_SV_EEEEENS4_13SM90_TMA_LOADENS4_14ComposedLayoutINS4_7SwizzleILi3ELi4ELi3EEENS4_18smem_ptr_flag_bitsILi16EEENSR_INS5_IJNSA_ILi8EEESE_EEENS5_IJSE_SB_EEEEEEEvNS4_8identityESY_S18_vS19_EENS_8epilogue10collective18CollectiveEpilogueINS1B_23Sm100TmaWarpSpecializedILi2ELi1ELi40ELb1ELb0EEEJSG_NS5_IJNSR_ISE_SB_EENSR_ISF_SB_EEEEESH_SI_SH_SI_NS1B_6fusion15FusionCallbacksIS1F_NS1J_17LinearCombinationISH_fSH_fLNS_15FloatRoundStyleE2EEESG_S1I_JEEENS4_5SM1004TMEM4LOAD26SM100_TMEM_LOAD_16dp256b2xESY_NSZ_INS10_ILi1ELi4ELi3EEES13_NSR_INS5_IJS14_NSA_ILi16EEEEEENS5_IJS1U_SB_EEEEEEENS4_17SM75_U32x4_LDSM_NENS4_14SM90_TMA_STOREES1Y_NS4_17SM90_U32x4_STSM_NENS4_39AutoVectorizingCopyWithAssumedAlignmentILi128EEEEEEvvEEEEvNT_6ParamsE,"aw",@nobits
	.sectionflags	@""
	.align	16
	.zero		1024


//--------------------- .nv.shared.reserved.0     --------------------------
	.section	.nv.shared.reserved.0,"aw",@nobits
	.weak		__nv_reservedSMEM_offset_0_alias
	.size		__nv_reservedSMEM_offset_0_alias, 0, 64
	.other		__nv_reservedSMEM_offset_0_alias,@"STO_CUDA_RESERVED_SHARED STV_DEFAULT"
__nv_reservedSMEM_offset_0_alias:
	.zero		0
.nv.shared.reserved.0:
	.zero		64
	.weak		__nv_reservedSMEM_tcgen05_partition
	.type		__nv_reservedSMEM_tcgen05_partition,@object
	.size		__nv_reservedSMEM_tcgen05_partition,(.L_0 - __nv_reservedSMEM_tcgen05_partition)
__nv_reservedSMEM_tcgen05_partition:
	.zero		32
.L_0:


//--------------------- .nv.global                --------------------------
	.section	.nv.global,"aw",@nobits
.nv.global:
	.type		_ZN40_INTERNAL_67df8b7d_4_k_cu_e4a27048_145344cute1_E,@object
	.size		_ZN40_INTERNAL_67df8b7d_4_k_cu_e4a27048_145344cute1_E,(_ZN40_INTERNAL_67df8b7d_4_k_cu_e4a27048_145344cuda3std3__45__cpo6cbeginE - _ZN40_INTERNAL_67df8b7d_4_k_cu_e4a27048_145344cute1_E)
_ZN40_INTERNAL_67df8b7d_4_k_cu_e4a27048_145344cute1_E:
	.zero		1
	.type		_ZN40_INTERNAL_67df8b7d_4_k_cu_e4a27048_145344cuda3std3__45__cpo6cbeginE,@object
	.size		_ZN40_INTERNAL_67df8b7d_4_k_cu_e4a27048_145344cuda3std3__45__cpo6cbeginE,(_ZN40_INTERNAL_67df8b7d_4_k_cu_e4a27048_145344cuda3std3__48in_placeE - _ZN40_INTERNAL_67df8b7d_4_k_cu_e4a27048_145344cuda3std3__45__cpo6cbeginE)
_ZN40_INTERNAL_67df8b7d_4_k_cu_e4a27048_145344cuda3std3__45__cpo6cbeginE:
	.zero		1
	.type		_ZN40_INTERNAL_67df8b7d_4_k_cu_e4a27048_145344cuda3std3__48in_placeE,@object
	.size		_ZN40_INTERNAL_67df8b7d_4_k_cu_e4a27048_145344cuda3std3__48in_placeE,(_ZN40_INTERNAL_67df8b7d_4_k_cu_e4a27048_145344cuda3std6ranges3__45__cpo9iter_moveE - _ZN40_INTERNAL_67df8b7d_4_k_cu_e4a27048_145344cuda3std3__48in_placeE)
_ZN40_INTERNAL_67df8b7d_4_k_cu_e4a27048_145344cuda3std3__48in_placeE:
	.zero		1
	.type		_ZN40_INTERNAL_67df8b7d_4_k_cu_e4a27048_145344cuda3std6ranges3__45__cpo9iter_moveE,@object
	.size		_ZN40_INTERNAL_67df8b7d_4_k_cu_e4a27048_145344cuda3std6ranges3__45__cpo9iter_moveE,(_ZN40_INTERNAL_67df8b7d_4_k_cu_e4a27048_145344cuda3std3__45__cpo5beginE - _ZN40_INTERNAL_67df8b7d_4_k_cu_e4a27048_145344cuda3std6ranges3__45__cpo9iter_moveE)
_ZN40_INTERNAL_67df8b7d_4_k_cu_e4a27048_145344cuda3std6ranges3__45__cpo9iter_moveE:
	.zero		1
	.type		_ZN40_INTERNAL_67df8b7d_4_k_cu_e4a27048_145344cuda3std3__45__cpo5beginE,@object
	.size		_ZN40_INTERNAL_67df8b7d_4_k_cu_e4a27048_145344cuda3std3__45__cpo5beginE,(_ZN40_INTERNAL_67df8b7d_4_k_cu_e4a27048_145344cuda3std3__442_GLOBAL__N__67df8b7d_4_k_cu_e4a27048_145346ignoreE - _ZN40_INTERNAL_67df8b7d_4_k_cu_e4a27048_145344cuda3std3__45__cpo5beginE)
_ZN40_INTERNAL_67df8b7d_4_k_cu_e4a27048_145344cuda3std3__45__cpo5beginE:
	.zero		1
	.type		_ZN40_INTERNAL_67df8b7d_4_k_cu_e4a27048_145344cuda3std3__442_GLOBAL__N__67df8b7d_4_k_cu_e4a27048_145346ignoreE,@object
	.size		_ZN40_INTERNAL_67df8b7d_4_k_cu_e4a27048_145344cuda3std3__442_GLOBAL__N__67df8b7d_4_k_cu_e4a27048_145346ignoreE,(_ZN40_INTERNAL_67df8b7d_4_k_cu_e4a27048_145344cute7productE - _ZN40_INTERNAL_67df8b7d_4_k_cu_e4a27048_145344cuda3std3__442_GLOBAL__N__67df8b7d_4_k_cu_e4a27048_145346ignoreE)
_ZN40_INTERNAL_67df8b7d_4_k_cu_e4a27048_145344cuda3std3__442_GLOBAL__N__67df8b7d_4_k_cu_e4a27048_145346ignoreE:
	.zero		1
	.type		_ZN40_INTERNAL_67df8b7d_4_k_cu_e4a27048_145344cute7productE,@object
	.size		_ZN40_INTERNAL_67df8b7d_4_k_cu_e4a27048_145344cute7productE,(_ZN40_INTERNAL_67df8b7d_4_k_cu_e4a27048_145344cuda3std3__45__cpo3endE - _ZN40_INTERNAL_67df8b7d_4_k_cu_e4a27048_145344cute7productE)
_ZN40_INTERNAL_67df8b7d_4_k_cu_e4a27048_145344cute7productE:
	.zero		1
	.type		_ZN40_INTERNAL_67df8b7d_4_k_cu_e4a27048_145344cuda3std3__45__cpo3endE,@object
	.size		_ZN40_INTERNAL_67df8b7d_4_k_cu_e4a27048_145344cuda3std3__45__cpo3endE,(_ZN40_INTERNAL_67df8b7d_4_k_cu_e4a27048_145344cuda3std3__419piecewise_constructE - _ZN40_INTERNAL_67df8b7d_4_k_cu_e4a27048_145344cuda3std3__45__cpo3endE)
_ZN40_INTERNAL_67df8b7d_4_k_cu_e4a27048_145344cuda3std3__45__cpo3endE:
	.zero		1
	.type		_ZN40_INTERNAL_67df8b7d_4_k_cu_e4a27048_145344cuda3std3__419piecewise_constructE,@object
	.size		_ZN40_INTERNAL_67df8b7d_4_k_cu_e4a27048_145344cuda3std3__419piecewise_constructE,(_ZN40_INTERNAL_67df8b7d_4_k_cu_e4a27048_145344cuda3std3__45__cpo4cendE - _ZN40_INTERNAL_67df8b7d_4_k_cu_e4a27048_145344cuda3std3__419piecewise_constructE)
_ZN40_INTERNAL_67df8b7d_4_k_cu_e4a27048_145344cuda3std3__419piecewise_constructE:
	.zero		1
	.type		_ZN40_INTERNAL_67df8b7d_4_k_cu_e4a27048_145344cuda3std3__45__cpo4cendE,@object
	.size		_ZN40_INTERNAL_67df8b7d_4_k_cu_e4a27048_145344cuda3std3__45__cpo4cendE,(_ZN40_INTERNAL_67df8b7d_4_k_cu_e4a27048_145344cuda3std6ranges3__45__cpo4swapE - _ZN40_INTERNAL_67df8b7d_4_k_cu_e4a27048_145344cuda3std3__45__cpo4cendE)
_ZN40_INTERNAL_67df8b7d_4_k_cu_e4a27048_145344cuda3std3__45__cpo4cendE:
	.zero		1
	.type		_ZN40_INTERNAL_67df8b7d_4_k_cu_e4a27048_145344cuda3std6ranges3__45__cpo4swapE,@object
	.size		_ZN40_INTERNAL_67df8b7d_4_k_cu_e4a27048_145344cuda3std6ranges3__45__cpo4swapE,(.L_10 - _ZN40_INTERNAL_67df8b7d_4_k_cu_e4a27048_145344cuda3std6ranges3__45__cpo4swapE)
_ZN40_INTERNAL_67df8b7d_4_k_cu_e4a27048_145344cuda3std6ranges3__45__cpo4swapE:
	.zero		1
.L_10:


//--------------------- .nv.constant0._ZN7cutlass13device_kernelINS_4gemm6kernel13GemmUniversalIN4cute5tupleIJiiiiEEENS1_10collective13CollectiveMmaINS1_35MainloopSm100TmaUmmaWarpSpecializedILi11ELi2ELi4ENS5_IJNS4_1CILi1EEESB_SB_EEEEENS5_IJNSA_ILi64EEENSA_ILi80EEESE_EEENS_10bfloat16_tENS5_IJlSB_lEEESH_SI_NS4_8TiledMMAINS4_8MMA_AtomIJNS4_20SM100_MMA_F16BF16_SSISH_SH_fLi64ELi80ELNS4_4UMMA5MajorE0ELSN_0ELNSM_7ScaleInE0ELSO_0EEEEEENS4_6LayoutISC_NS5_IJNSA_ILi0EEESS_SS_EEEEENS5_IJNS4_10UnderscoreESV_SV_EEEEENS4_13SM90_TMA_LOADENS4_14ComposedLayoutINS4_7SwizzleILi3ELi4ELi3EEENS4_18smem_ptr_flag_bitsILi16EEENSR_INS5_IJNSA_ILi8EEESE_EEENS5_IJSE_SB_EEEEEEEvNS4_8identityESY_S18_vS19_EENS_8epilogue10collective18CollectiveEpilogueINS1B_23Sm100TmaWarpSpecializedILi2ELi1ELi40ELb1ELb0EEEJSG_NS5_IJNSR_ISE_SB_EENSR_ISF_SB_EEEEESH_SI_SH_SI_NS1B_6fusion15FusionCallbacksIS1F_NS1J_17LinearCombinationISH_fSH_fLNS_15FloatRoundStyleE2EEESG_S1I_JEEENS4_5SM1004TMEM4LOAD26SM100_TMEM_LOAD_16dp256b2xESY_NSZ_INS10_ILi1ELi4ELi3EEES13_NSR_INS5_IJS14_NSA_ILi16EEEEEENS5_IJS1U_SB_EEEEEEENS4_17SM75_U32x4_LDSM_NENS4_14SM90_TMA_STOREES1Y_NS4_17SM90_U32x4_STSM_NENS4_39AutoVectorizingCopyWithAssumedAlignmentILi128EEEEEEvvEEEEvNT_6ParamsE --------------------------
	.section	.nv.constant0._ZN7cutlass13device_kernelINS_4gemm6kernel13GemmUniversalIN4cute5tupleIJiiiiEEENS1_10collective13CollectiveMmaINS1_35MainloopSm100TmaUmmaWarpSpecializedILi11ELi2ELi4ENS5_IJNS4_1CILi1EEESB_SB_EEEEENS5_IJNSA_ILi64EEENSA_ILi80EEESE_EEENS_10bfloat16_tENS5_IJlSB_lEEESH_SI_NS4_8TiledMMAINS4_8MMA_AtomIJNS4_20SM100_MMA_F16BF16_SSISH_SH_fLi64ELi80ELNS4_4UMMA5MajorE0ELSN_0ELNSM_7ScaleInE0ELSO_0EEEEEENS4_6LayoutISC_NS5_IJNSA_ILi0EEESS_SS_EEEEENS5_IJNS4_10UnderscoreESV_SV_EEEEENS4_13SM90_TMA_LOADENS4_14ComposedLayoutINS4_7SwizzleILi3ELi4ELi3EEENS4_18smem_ptr_flag_bitsILi16EEENSR_INS5_IJNSA_ILi8EEESE_EEENS5_IJSE_SB_EEEEEEEvNS4_8identityESY_S18_vS19_EENS_8epilogue10collective18CollectiveEpilogueINS1B_23Sm100TmaWarpSpecializedILi2ELi1ELi40ELb1ELb0EEEJSG_NS5_IJNSR_ISE_SB_EENSR_ISF_SB_EEEEESH_SI_SH_SI_NS1B_6fusion15FusionCallbacksIS1F_NS1J_17LinearCombinationISH_fSH_fLNS_15FloatRoundStyleE2EEESG_S1I_JEEENS4_5SM1004TMEM4LOAD26SM100_TMEM_LOAD_16dp256b2xESY_NSZ_INS10_ILi1ELi4ELi3EEES13_NSR_INS5_IJS14_NSA_ILi16EEEEEENS5_IJS1U_SB_EEEEEEENS4_17SM75_U32x4_LDSM_NENS4_14SM90_TMA_STOREES1Y_NS4_17SM90_U32x4_STSM_NENS4_39AutoVectorizingCopyWithAssumedAlignmentILi128EEEEEEvvEEEEvNT_6ParamsE,"a",@progbits
	.sectionflags	@""
	.align	4
.nv.constant0._ZN7cutlass13device_kernelINS_4gemm6kernel13GemmUniversalIN4cute5tupleIJiiiiEEENS1_10collective13CollectiveMmaINS1_35MainloopSm100TmaUmmaWarpSpecializedILi11ELi2ELi4ENS5_IJNS4_1CILi1EEESB_SB_EEEEENS5_IJNSA_ILi64EEENSA_ILi80EEESE_EEENS_10bfloat16_tENS5_IJlSB_lEEESH_SI_NS4_8TiledMMAINS4_8MMA_AtomIJNS4_20SM100_MMA_F16BF16_SSISH_SH_fLi64ELi80ELNS4_4UMMA5MajorE0ELSN_0ELNSM_7ScaleInE0ELSO_0EEEEEENS4_6LayoutISC_NS5_IJNSA_ILi0EEESS_SS_EEEEENS5_IJNS4_10UnderscoreESV_SV_EEEEENS4_13SM90_TMA_LOADENS4_14ComposedLayoutINS4_7SwizzleILi3ELi4ELi3EEENS4_18smem_ptr_flag_bitsILi16EEENSR_INS5_IJNSA_ILi8EEESE_EEENS5_IJSE_SB_EEEEEEEvNS4_8identityESY_S18_vS19_EENS_8epilogue10collective18CollectiveEpilogueINS1B_23Sm100TmaWarpSpecializedILi2ELi1ELi40ELb1ELb0EEEJSG_NS5_IJNSR_ISE_SB_EENSR_ISF_SB_EEEEESH_SI_SH_SI_NS1B_6fusion15FusionCallbacksIS1F_NS1J_17LinearCombinationISH_fSH_fLNS_15FloatRoundStyleE2EEESG_S1I_JEEENS4_5SM1004TMEM4LOAD26SM100_TMEM_LOAD_16dp256b2xESY_NSZ_INS10_ILi1ELi4ELi3EEES13_NSR_INS5_IJS14_NSA_ILi16EEEEEENS5_IJS1U_SB_EEEEEEENS4_17SM75_U32x4_LDSM_NENS4_14SM90_TMA_STOREES1Y_NS4_17SM90_U32x4_STSM_NENS4_39AutoVectorizingCopyWithAssumedAlignmentILi128EEEEEEvvEEEEvNT_6ParamsE:
	.zero		2944


//--------------------- SYMBOLS --------------------------

	.type		.nv.reservedSmem.offset0,@object
	.size		.nv.reservedSmem.offset0,0x4
	.type		.nv.reservedSmem.cap,@object
	.size		.nv.reservedSmem.cap,0x4
	.type		__assertfail,@function
